def matmul_kernel(
    a_ptr,
    b_ptr,
    c_ptr,
    M,
    N,
    K,
    stride_am,
    stride_ak,
    stride_bk,
    stride_bn,
    stride_cm,
    stride_cn,
    BLOCK_M: tl.constexpr,
    BLOCK_N: tl.constexpr,
    BLOCK_K: tl.constexpr,
    GROUP_M: tl.constexpr,
):
    pid = tl.program_id(axis=0)
    num_pid_m = tl.cdiv(M, BLOCK_M)
    num_pid_n = tl.cdiv(N, BLOCK_N)
    num_pid_in_group = GROUP_M * num_pid_n
    group_id = pid // num_pid_in_group
    first_pid_m = group_id * GROUP_M
    group_size_m = min(num_pid_m - first_pid_m, GROUP_M)
    pid_m = first_pid_m + ((pid % num_pid_in_group) % group_size_m)
    pid_n = (pid % num_pid_in_group) // group_size_m

    offs_am = (pid_m * BLOCK_M + tl.arange(0, BLOCK_M)) % M
    offs_bn = (pid_n * BLOCK_N + tl.arange(0, BLOCK_N)) % N
    offs_k = tl.arange(0, BLOCK_K)
    a_ptrs = a_ptr + offs_am[:, None] * stride_am + offs_k[None, :] * stride_ak
    b_ptrs = b_ptr + offs_k[:, None] * stride_bk + offs_bn[None, :] * stride_bn

    acc = tl.zeros((BLOCK_M, BLOCK_N), dtype=tl.float32)
    for kk in range(0, tl.cdiv(K, BLOCK_K)):
        a = tl.load(a_ptrs, mask=offs_k[None, :] < K - kk * BLOCK_K, other=0.0)
        b = tl.load(b_ptrs, mask=offs_k[:, None] < K - kk * BLOCK_K, other=0.0)
        acc = tl.dot(a, b, acc)
        a_ptrs += BLOCK_K * stride_ak
        b_ptrs += BLOCK_K * stride_bk

    c = acc.to(c_ptr.dtype.element_ty)
    offs_cm = pid_m * BLOCK_M + tl.arange(0, BLOCK_M)
    offs_cn = pid_n * BLOCK_N + tl.arange(0, BLOCK_N)
    c_ptrs = c_ptr + offs_cm[:, None] * stride_cm + offs_cn[None, :] * stride_cn
    mask = (offs_cm[:, None] < M) & (offs_cn[None, :] < N)
    tl.store(c_ptrs, c, mask=mask)

# config = {"BLOCK_K": 32, "BLOCK_M": 512, "BLOCK_N": 64, "GROUP_M": 8, "arch": "sm_100", "dtype": "fp16", "num_ctas": 4, "num_stages": 3, "num_warps": 4}
# arch = sm_100


// ===== COMPILED SASS (sm_100a) =====

	.target	sm_100a

	.elftype	@"ET_EXEC"


//--------------------- .note.nv.tkinfo           --------------------------
	.section	.note.nv.tkinfo,"",@"SHT_NOTE"
	.sectionflags	@"SHF_NOTE_NV_TKINFO"
	.tkinfo
        /*0018*/ 	.word	0x00000081
        /*0030*/ 	.string	""
        /*0030*/ 	.string	"ptxas-blackwell"
        /*0030*/ 	.string	"Cuda compilation tools, release 12.9, V12.9.86"
        /*0030*/ 	.string	"Build cuda_12.9.r12.9/compiler.36037853_0"
        /*0030*/ 	.string	"-v  -suppress-debug-info  -lineinfo  -arch sm_100a "



//--------------------- .note.nv.cuver            --------------------------
	.section	.note.nv.cuver,"",@"SHT_NOTE"
	.sectionflags	@"SHF_NOTE_NV_CUVER"
        /*0018*/ 	.short	0x0001
        /*001a*/ 	.short	0x0064
        /*001c*/ 	.short	0x0001
        /*001e*/ 	.short	0x0000
        /*0020*/ 	.short	0x0001
        /*0022*/ 	.short	0x0000


//--------------------- .nv.info                  --------------------------
	.section	.nv.info,"",@"SHT_CUDA_INFO"
	.align	4


	//----- nvinfo : EIATTR_REGCOUNT
	.align		4
        /*0000*/ 	.byte	0x04, 0x2f
        /*0002*/ 	.short	(.L_4 - .L_3)
	.align		4
.L_3:
        /*0004*/ 	.word	index@(matmul_kernel)
        /*0008*/ 	.word	0x00000095


	//----- nvinfo : EIATTR_FRAME_SIZE
	.align		4
.L_4:
        /*000c*/ 	.byte	0x04, 0x11
        /*000e*/ 	.short	(.L_6 - .L_5)
	.align		4
.L_5:
        /*0010*/ 	.word	index@($__internal_2_$__cuda_sm10x_tcgen05_guardrail_trap_unallocated_columns_being_dealloced)
        /*0014*/ 	.word	0x00000000


	//----- nvinfo : EIATTR_FRAME_SIZE
	.align		4
.L_6:
        /*0018*/ 	.byte	0x04, 0x11
        /*001a*/ 	.short	(.L_8 - .L_7)
	.align		4
.L_7:
        /*001c*/ 	.word	index@($__internal_1_$__cuda_sm10x_tcgen05_guardrail_trap_phase_invalid_during_alloc)
        /*0020*/ 	.word	0x00000000


	//----- nvinfo : EIATTR_FRAME_SIZE
	.align		4
.L_8:
        /*0024*/ 	.byte	0x04, 0x11
        /*0026*/ 	.short	(.L_10 - .L_9)
	.align		4
.L_9:
        /*0028*/ 	.word	index@($__internal_0_$__cuda_sm10x_tcgen05_guardrail_trap_col_being_dealloced_not_returned_by_alloc)
        /*002c*/ 	.word	0x00000000


	//----- nvinfo : EIATTR_FRAME_SIZE
	.align		4
.L_10:
        /*0030*/ 	.byte	0x04, 0x11
        /*0032*/ 	.short	(.L_12 - .L_11)
	.align		4
.L_11:
        /*0034*/ 	.word	index@(matmul_kernel)
        /*0038*/ 	.word	0x00000000


	//----- nvinfo : EIATTR_MIN_STACK_SIZE
	.align		4
.L_12:
        /*003c*/ 	.byte	0x04, 0x12
        /*003e*/ 	.short	(.L_14 - .L_13)
	.align		4
.L_13:
        /*0040*/ 	.word	index@(matmul_kernel)
        /*0044*/ 	.word	0x00000000
.L_14:


//--------------------- .nv.info.matmul_kernel    --------------------------
	.section	.nv.info.matmul_kernel,"",@"SHT_CUDA_INFO"
	.sectionflags	@""
	.align	4


	//----- nvinfo : EIATTR_CUDA_API_VERSION
	.align		4
        /*0000*/ 	.byte	0x04, 0x37
        /*0002*/ 	.short	(.L_16 - .L_15)
.L_15:
        /*0004*/ 	.word	0x00000081


	//----- nvinfo : EIATTR_KPARAM_INFO
	.align		4
.L_16:
        /*0008*/ 	.byte	0x04, 0x17
        /*000a*/ 	.short	(.L_18 - .L_17)
.L_17:
        /*000c*/ 	.word	0x00000000
        /*0010*/ 	.short	0x000d
        /*0012*/ 	.short	0x0048
        /*0014*/ 	.byte	0x00, 0xf4, 0x21, 0x00


	//----- nvinfo : EIATTR_KPARAM_INFO
	.align		4
.L_18:
        /*0018*/ 	.byte	0x04, 0x17
        /*001a*/ 	.short	(.L_20 - .L_19)
.L_19:
        /*001c*/ 	.word	0x00000000
        /*0020*/ 	.short	0x000c
        /*0022*/ 	.short	0x0040
        /*0024*/ 	.byte	0x00, 0xf4, 0x21, 0x00


	//----- nvinfo : EIATTR_KPARAM_INFO
	.align		4
.L_20:
        /*0028*/ 	.byte	0x04, 0x17
        /*002a*/ 	.short	(.L_22 - .L_21)
.L_21:
        /*002c*/ 	.word	0x00000000
        /*0030*/ 	.short	0x000b
        /*0032*/ 	.short	0x0038
        /*0034*/ 	.byte	0x00, 0xf0, 0x11, 0x00


	//----- nvinfo : EIATTR_KPARAM_INFO
	.align		4
.L_22:
        /*0038*/ 	.byte	0x04, 0x17
        /*003a*/ 	.short	(.L_24 - .L_23)
.L_23:
        /*003c*/ 	.word	0x00000000
        /*0040*/ 	.short	0x000a
        /*0042*/ 	.short	0x0034
        /*0044*/ 	.byte	0x00, 0xf0, 0x11, 0x00


	//----- nvinfo : EIATTR_KPARAM_INFO
	.align		4
.L_24:
        /*0048*/ 	.byte	0x04, 0x17
        /*004a*/ 	.short	(.L_26 - .L_25)
.L_25:
        /*004c*/ 	.word	0x00000000
        /*0050*/ 	.short	0x0009
        /*0052*/ 	.short	0x0030
        /*0054*/ 	.byte	0x00, 0xf0, 0x11, 0x00


	//----- nvinfo : EIATTR_KPARAM_INFO
	.align		4
.L_26:
        /*0058*/ 	.byte	0x04, 0x17
        /*005a*/ 	.short	(.L_28 - .L_27)
.L_27:
        /*005c*/ 	.word	0x00000000
        /*0060*/ 	.short	0x0008
        /*0062*/ 	.short	0x002c
        /*0064*/ 	.byte	0x00, 0xf0, 0x11, 0x00


	//----- nvinfo : EIATTR_KPARAM_INFO
	.align		4
.L_28:
        /*0068*/ 	.byte	0x04, 0x17
        /*006a*/ 	.short	(.L_30 - .L_29)
.L_29:
        /*006c*/ 	.word	0x00000000
        /*0070*/ 	.short	0x0007
        /*0072*/ 	.short	0x0028
        /*0074*/ 	.byte	0x00, 0xf0, 0x11, 0x00


	//----- nvinfo : EIATTR_KPARAM_INFO
	.align		4
.L_30:
        /*0078*/ 	.byte	0x04, 0x17
        /*007a*/ 	.short	(.L_32 - .L_31)
.L_31:
        /*007c*/ 	.word	0x00000000
        /*0080*/ 	.short	0x0006
        /*0082*/ 	.short	0x0024
        /*0084*/ 	.byte	0x00, 0xf0, 0x11, 0x00


	//----- nvinfo : EIATTR_KPARAM_INFO
	.align		4
.L_32:
        /*0088*/ 	.byte	0x04, 0x17
        /*008a*/ 	.short	(.L_34 - .L_33)
.L_33:
        /*008c*/ 	.word	0x00000000
        /*0090*/ 	.short	0x0005
        /*0092*/ 	.short	0x0020
        /*0094*/ 	.byte	0x00, 0xf0, 0x11, 0x00


	//----- nvinfo : EIATTR_KPARAM_INFO
	.align		4
.L_34:
        /*0098*/ 	.byte	0x04, 0x17
        /*009a*/ 	.short	(.L_36 - .L_35)
.L_35:
        /*009c*/ 	.word	0x00000000
        /*00a0*/ 	.short	0x0004
        /*00a2*/ 	.short	0x001c
        /*00a4*/ 	.byte	0x00, 0xf0, 0x11, 0x00


	//----- nvinfo : EIATTR_KPARAM_INFO
	.align		4
.L_36:
        /*00a8*/ 	.byte	0x04, 0x17
        /*00aa*/ 	.short	(.L_38 - .L_37)
.L_37:
        /*00ac*/ 	.word	0x00000000
        /*00b0*/ 	.short	0x0003
        /*00b2*/ 	.short	0x0018
        /*00b4*/ 	.byte	0x00, 0xf0, 0x11, 0x00


	//----- nvinfo : EIATTR_KPARAM_INFO
	.align		4
.L_38:
        /*00b8*/ 	.byte	0x04, 0x17
        /*00ba*/ 	.short	(.L_40 - .L_39)
.L_39:
        /*00bc*/ 	.word	0x00000000
        /*00c0*/ 	.short	0x0002
        /*00c2*/ 	.short	0x0010
        /*00c4*/ 	.byte	0x00, 0xf4, 0x21, 0x00


	//----- nvinfo : EIATTR_KPARAM_INFO
	.align		4
.L_40:
        /*00c8*/ 	.byte	0x04, 0x17
        /*00ca*/ 	.short	(.L_42 - .L_41)
.L_41:
        /*00cc*/ 	.word	0x00000000
        /*00d0*/ 	.short	0x0001
        /*00d2*/ 	.short	0x0008
        /*00d4*/ 	.byte	0x00, 0xf4, 0x21, 0x00


	//----- nvinfo : EIATTR_KPARAM_INFO
	.align		4
.L_42:
        /*00d8*/ 	.byte	0x04, 0x17
        /*00da*/ 	.short	(.L_44 - .L_43)
.L_43:
        /*00dc*/ 	.word	0x00000000
        /*00e0*/ 	.short	0x0000
        /*00e2*/ 	.short	0x0000
        /*00e4*/ 	.byte	0x00, 0xf4, 0x21, 0x00


	//----- nvinfo : EIATTR_EXPLICIT_CLUSTER
	.align		4
.L_44:
        /*00e8*/ 	.byte	0x01, 0x3e
	.zero		2


	//----- nvinfo : EIATTR_CTA_PER_CLUSTER
	.align		4
        /*00ec*/ 	.byte	0x04, 0x3d
        /*00ee*/ 	.short	(.L_46 - .L_45)
.L_45:
        /*00f0*/ 	.word	0x00000004
        /*00f4*/ 	.word	0x00000001
        /*00f8*/ 	.word	0x00000001


	//----- nvinfo : EIATTR_AT_ENTRY_FRAGMENTS
	.align		4
.L_46:
        /*00fc*/ 	.byte	0x04, 0x4f
        /*00fe*/ 	.short	(.L_48 - .L_47)


	//   ....[0]....
.L_47:
        /*0100*/ 	.word	0x00000004


	//----- nvinfo : EIATTR_RESERVED_SMEM_USED
	.align		4
.L_48:
        /*0104*/ 	.byte	0x01, 0x41
	.zero		2


	//----- nvinfo : EIATTR_SPARSE_MMA_MASK
	.align		4
        /*0108*/ 	.byte	0x03, 0x50
        /*010a*/ 	.short	0x0000


	//----- nvinfo : EIATTR_TCGEN05_1CTA_USED
	.align		4
        /*010c*/ 	.byte	0x01, 0x51
	.zero		2


	//----- nvinfo : EIATTR_MAXREG_COUNT
	.align		4
        /*0110*/ 	.byte	0x03, 0x1b
        /*0112*/ 	.short	0x00ff


	//----- nvinfo : EIATTR_NUM_BARRIERS
	.align		4
        /*0114*/ 	.byte	0x02, 0x4c
        /*0116*/ 	.byte	0x01
	.zero		1


	//----- nvinfo : EIATTR_INT_WARP_WIDE_INSTR_OFFSETS
	.align		4
        /*0118*/ 	.byte	0x04, 0x31
        /*011a*/ 	.short	(.L_50 - .L_49)


	//   ....[0]....
.L_49:
        /*011c*/ 	.word	0x00001180


	//   ....[1]....
        /*0120*/ 	.word	0x000011b0


	//   ....[2]....
        /*0124*/ 	.word	0x00002f70


	//   ....[3]....
        /*0128*/ 	.word	0x00006da0


	//   ....[4]....
        /*012c*/ 	.word	0x00006df0


	//----- nvinfo : EIATTR_COOP_GROUP_MASK_REGIDS
	.align		4
.L_50:
        /*0130*/ 	.byte	0x04, 0x29
        /*0132*/ 	.short	(.L_52 - .L_51)


	//   ....[0]....
.L_51:
        /*0134*/ 	.word	0xffffffff


	//   ....[1]....
        /*0138*/ 	.word	0xffffffff


	//   ....[2]....
        /*013c*/ 	.word	0xffffffff


	//   ....[3]....
        /*0140*/ 	.word	0xffffffff


	//----- nvinfo : EIATTR_COOP_GROUP_INSTR_OFFSETS
	.align		4
.L_52:
        /*0144*/ 	.byte	0x04, 0x28
        /*0146*/ 	.short	(.L_54 - .L_53)


	//   ....[0]....
.L_53:
        /*0148*/ 	.word	0x00000060


	//   ....[1]....
        /*014c*/ 	.word	0x00000320


	//   ....[2]....
        /*0150*/ 	.word	0x00006c30


	//   ....[3]....
        /*0154*/ 	.word	0x00006ea0


	//----- nvinfo : EIATTR_VRC_CTA_INIT_COUNT
	.align		4
.L_54:
        /*0158*/ 	.byte	0x02, 0x4a
        /*015a*/ 	.byte	0x80
	.zero		1


	//----- nvinfo : EIATTR_MBARRIER_INSTR_OFFSETS
	.align		4
        /*015c*/ 	.byte	0x04, 0x39
        /*015e*/ 	.short	(.L_56 - .L_55)


	//   ....[0]....
.L_55:
        /*0160*/ 	.word	0x000012c0
        /*0164*/ 	.word	0x000000ff
        /*0168*/ 	.word	0x00000000
        /*016c*/ 	.short	0x0100
        /*016e*/ 	.byte	0x08
	.zero		1


	//   ....[1]....
        /*0170*/ 	.word	0x00002fb0
        /*0174*/ 	.word	0x000000ff
        /*0178*/ 	.word	0x00002008
        /*017c*/ 	.short	0x0100
        /*017e*/ 	.byte	0x0b
	.zero		1


	//   ....[2]....
        /*0180*/ 	.word	0x00004730
        /*0184*/ 	.word	0x000000ff
        /*0188*/ 	.word	0x00000000
        /*018c*/ 	.short	0x010a
        /*018e*/ 	.byte	0x08
	.zero		1


	//   ....[3]....
        /*0190*/ 	.word	0x00004f40
        /*0194*/ 	.word	0x000000ff
        /*0198*/ 	.word	0x00000000
        /*019c*/ 	.short	0x010a
        /*019e*/ 	.byte	0x08
	.zero		1


	//   ....[4]....
        /*01a0*/ 	.word	0x000050a0
        /*01a4*/ 	.word	0x000000ff
        /*01a8*/ 	.word	0x00002000
        /*01ac*/ 	.short	0x0108
        /*01ae*/ 	.byte	0x0b
	.zero		1


	//   ....[5]....
        /*01b0*/ 	.word	0x00005120
        /*01b4*/ 	.word	0x000000ff
        /*01b8*/ 	.word	0x00002008
        /*01bc*/ 	.short	0x0108
        /*01be*/ 	.byte	0x0b
	.zero		1


	//   ....[6]....
        /*01c0*/ 	.word	0x00006ec0
        /*01c4*/ 	.word	0x000000ff
        /*01c8*/ 	.word	0x00000000
        /*01cc*/ 	.short	0x010a
        /*01ce*/ 	.byte	0x08
	.zero		1


	//   ....[7]....
        /*01d0*/ 	.word	0x00006ef0
        /*01d4*/ 	.word	0x000000ff
        /*01d8*/ 	.word	0x00000000
        /*01dc*/ 	.short	0x010a
        /*01de*/ 	.byte	0x08
	.zero		1


	//----- nvinfo : EIATTR_NUM_MBARRIERS
	.align		4
.L_56:
        /*01e0*/ 	.byte	0x03, 0x38
        /*01e2*/ 	.short	0x0002


	//----- nvinfo : EIATTR_EXIT_INSTR_OFFSETS
	.align		4
        /*01e4*/ 	.byte	0x04, 0x1c
        /*01e6*/ 	.short	(.L_58 - .L_57)


	//   ....[0]....
.L_57:
        /*01e8*/ 	.word	0x00006eb0


	//----- nvinfo : EIATTR_REQNTID
	.align		4
.L_58:
        /*01ec*/ 	.byte	0x04, 0x10
        /*01ee*/ 	.short	(.L_60 - .L_59)
.L_59:
        /*01f0*/ 	.word	0x00000080
        /*01f4*/ 	.word	0x00000001
        /*01f8*/ 	.word	0x00000001


	//----- nvinfo : EIATTR_CRS_STACK_SIZE
	.align		4
.L_60:
        /*01fc*/ 	.byte	0x04, 0x1e
        /*01fe*/ 	.short	(.L_62 - .L_61)
.L_61:
        /*0200*/ 	.word	0x00000000


	//----- nvinfo : EIATTR_CBANK_PARAM_SIZE
	.align		4
.L_62:
        /*0204*/ 	.byte	0x03, 0x19
        /*0206*/ 	.short	0x0050


	//----- nvinfo : EIATTR_PARAM_CBANK
	.align		4
        /*0208*/ 	.byte	0x04, 0x0a
        /*020a*/ 	.short	(.L_64 - .L_63)
	.align		4
.L_63:
        /*020c*/ 	.word	index@(.nv.constant0.matmul_kernel)
        /*0210*/ 	.short	0x0380
        /*0212*/ 	.short	0x0050


	//----- nvinfo : EIATTR_SW_WAR
	.align		4
.L_64:
        /*0214*/ 	.byte	0x04, 0x36
        /*0216*/ 	.short	(.L_66 - .L_65)
.L_65:
        /*0218*/ 	.word	0x00000008
.L_66:


//--------------------- .nv.compat                --------------------------
	.section	.nv.compat,"",@"SHT_CUDA_COMPAT_INFO"
	.align	4
        /*0000*/ 	.byte	0x02, 0x02, 0x02, 0x00, 0x02, 0x05, 0x05, 0x00, 0x02, 0x03, 0x00, 0x00, 0x02, 0x06, 0x01, 0x00


//--------------------- .nv.callgraph             --------------------------
	.section	.nv.callgraph,"",@"SHT_CUDA_CALLGRAPH"
	.align	4
	.sectionentsize	8
	.align		4
        /*0000*/ 	.word	0x00000000
	.align		4
        /*0004*/ 	.word	0xffffffff
	.align		4
        /*0008*/ 	.word	0x00000000
	.align		4
        /*000c*/ 	.word	0xfffffffe
	.align		4
        /*0010*/ 	.word	0x00000000
	.align		4
        /*0014*/ 	.word	0xfffffffd
	.align		4
        /*0018*/ 	.word	0x00000000
	.align		4
        /*001c*/ 	.word	0xfffffffc


//--------------------- .text.matmul_kernel       --------------------------
	.section	.text.matmul_kernel,"ax",@progbits
	.align	128
        .global         matmul_kernel
        .type           matmul_kernel,@function
        .size           matmul_kernel,(.L_x_21 - matmul_kernel)
        .other          matmul_kernel,@"STO_CUDA_ENTRY STV_DEFAULT"
matmul_kernel:
.text.matmul_kernel:
[----:B------:R-:W0:Y:S01]  /*0000*/  LDC R1, c[0x0][0x37c] ;  /* 0x0000df00ff017b82 */ /* 0x000e220000000800 */
[----:B------:R-:W1:Y:S01]  /*0010*/  S2R R38, SR_TID.X ;  /* 0x0000000000267919 */ /* 0x000e620000002100 */
[----:B------:R-:W2:Y:S01]  /*0020*/  LDCU.64 UR22, c[0x0][0x358] ;  /* 0x00006b00ff1677ac */ /* 0x000ea20008000a00 */
[----:B-1----:R-:W-:-:S13]  /*0030*/  ISETP.GE.U32.AND P1, PT, R38, 0x20, PT ;  /* 0x000000202600780c */ /* 0x002fda0003f26070 */
[----:B--2---:R-:W-:Y:S05]  /*0040*/  @P1 BRA `(.L_x_0) ;  /* 0x0000000000b81947 */ /* 0x004fea0003800000 */
[----:B------:R-:W1:Y:S01]  /*0050*/  S2UR UR6, SR_CgaCtaId ;  /* 0x00000000000679c3 */ /* 0x000e620000008800 */
[----:B------:R-:W-:Y:S01]  /*0060*/  NOP ;  /* 0x0000000000007918 */ /* 0x000fe20000000000 */
[----:B------:R-:W-:Y:S02]  /*0070*/  UMOV UR4, 0x40 ;  /* 0x0000004000047882 */ /* 0x000fe40000000000 */
[----:B-1----:R-:W-:-:S09]  /*0080*/  ULEA UR4, UR6, UR4, 0x18 ;  /* 0x0000000406047291 */ /* 0x002fd2000f8ec0ff */
[----:B------:R-:W1:Y:S01]  /*0090*/  LDS.U8 R0, [UR4] ;  /* 0x00000004ff007984 */ /* 0x000e620008000000 */
[----:B------:R-:W-:Y:S02]  /*00a0*/  UMOV UR4, 0x400 ;  /* 0x0000040000047882 */ /* 0x000fe40000000000 */
[----:B------:R-:W-:Y:S01]  /*00b0*/  ULEA UR4, UR6, UR4, 0x18 ;  /* 0x0000000406047291 */ /* 0x000fe2000f8ec0ff */
[----:B-1----:R-:W-:-:S13]  /*00c0*/  ISETP.NE.AND P0, PT, R0, RZ, PT ;  /* 0x000000ff0000720c */ /* 0x002fda0003f05270 */
[----:B------:R-:W-:Y:S05]  /*00d0*/  @P0 BRA `(.L_x_1) ;  /* 0x00000000007c0947 */ /* 0x000fea0003800000 */
[----:B------:R-:W-:-:S13]  /*00e0*/  ELECT P0, URZ, PT ;  /* 0x0000000000ff782f */ /* 0x000fda0003800000 */
[----:B------:R-:W-:Y:S05]  /*00f0*/  @!P0 BRA `(.L_x_2) ;  /* 0x0000000000848947 */ /* 0x000fea0003800000 */
[----:B------:R-:W-:Y:S01]  /*0100*/  UMOV UR5, 0x4 ;  /* 0x0000000400057882 */ /* 0x000fe20000000000 */
[----:B------:R-:W-:Y:S02]  /*0110*/  IMAD.MOV.U32 R4, RZ, RZ, 0x1 ;  /* 0x00000001ff047424 */ /* 0x000fe400078e00ff */
[----:B------:R-:W-:Y:S02]  /*0120*/  IMAD.MOV.U32 R5, RZ, RZ, 0xf ;  /* 0x0000000fff057424 */ /* 0x000fe400078e00ff */
[----:B------:R-:W-:Y:S04]  /*0130*/  DEPBAR.LE SB1, 0x36 ;  /* 0x00009d800000791a */ /* 0x000fe80000000000 */
[----:B------:R-:W1:Y:S02]  /*0140*/  UTCATOMSWS.FIND_AND_SET.ALIGN UP0, UR5, UR5 ;  /* 0x00000005000575e3 */ /* 0x000e640008000800 */
[----:B-1----:R-:W-:-:S04]  /*0150*/  PLOP3.LUT P0, PT, PT, PT, UP0, 0x80, 0x8 ;  /* 0x000000000008781c */ /* 0x002fc80003f0f008 */
[----:B------:R-:W-:-:S04]  /*0160*/  SEL R0, RZ, 0xffffffff, !P0 ;  /* 0xffffffffff007807 */ /* 0x000fc80004000000 */
[----:B------:R-:W-:Y:S01]  /*0170*/  ISETP.NE.AND P0, PT, R0, RZ, PT ;  /* 0x000000ff0000720c */ /* 0x000fe20003f05270 */
[----:B------:R-:W-:-:S12]  /*0180*/  IMAD.U32 R0, RZ, RZ, UR5 ;  /* 0x00000005ff007e24 */ /* 0x000fd8000f8e00ff */
[----:B------:R-:W-:Y:S05]  /*0190*/  @P0 BRA `(.L_x_3) ;  /* 0x0000000000240947 */ /* 0x000fea0003800000 */
.L_x_4:
[----:B------:R-:W-:Y:S05]  /*01a0*/  NANOSLEEP 0x64 ;  /* 0x000000640000795d */ /* 0x000fea0003800000 */
[----:B------:R-:W-:-:S05]  /*01b0*/  UMOV UR5, 0x4 ;  /* 0x0000000400057882 */ /* 0x000fca0000000000 */
[----:B------:R-:W-:Y:S04]  /*01c0*/  DEPBAR.LE SB1, 0x36 ;  /* 0x00009d800000791a */ /* 0x000fe80000000000 */
[----:B------:R-:W1:Y:S02]  /*01d0*/  UTCATOMSWS.FIND_AND_SET.ALIGN UP0, UR5, UR5 ;  /* 0x00000005000575e3 */ /* 0x000e640008000800 */
[----:B-1----:R-:W-:-:S04]  /*01e0*/  PLOP3.LUT P0, PT, PT, PT, UP0, 0x80, 0x8 ;  /* 0x000000000008781c */ /* 0x002fc80003f0f008 */
[----:B------:R-:W-:-:S04]  /*01f0*/  SEL R0, RZ, 0xffffffff, !P0 ;  /* 0xffffffffff007807 */ /* 0x000fc80004000000 */
[----:B------:R-:W-:Y:S01]  /*0200*/  ISETP.NE.AND P0, PT, R0, RZ, PT ;  /* 0x000000ff0000720c */ /* 0x000fe20003f05270 */
[----:B------:R-:W-:-:S12]  /*0210*/  IMAD.U32 R0, RZ, RZ, UR5 ;  /* 0x00000005ff007e24 */ /* 0x000fd8000f8e00ff */
[----:B------:R-:W-:Y:S05]  /*0220*/  @!P0 BRA `(.L_x_4) ;  /* 0xfffffffc00dc8947 */ /* 0x000fea000383ffff */
.L_x_3:
[C---:B------:R-:W-:Y:S01]  /*0230*/  VIADD R3, R0.reuse, 0x10 ;  /* 0x0000001000037836 */ /* 0x040fe20000000000 */
[----:B------:R-:W-:Y:S01]  /*0240*/  UMOV UR5, 0x50 ;  /* 0x0000005000057882 */ /* 0x000fe20000000000 */
[----:B------:R-:W-:Y:S01]  /*0250*/  SHF.L.U32 R2, R5, R0, RZ ;  /* 0x0000000005027219 */ /* 0x000fe200000006ff */
[----:B------:R-:W-:Y:S01]  /*0260*/  ULEA UR5, UR6, UR5, 0x18 ;  /* 0x0000000506057291 */ /* 0x000fe2000f8ec0ff */
[----:B------:R-:W-:Y:S01]  /*0270*/  IMAD.SHL.U32 R0, R0, 0x20, RZ ;  /* 0x0000002000007824 */ /* 0x000fe200078e00ff */
[----:B------:R-:W-:-:S04]  /*0280*/  SHF.L.U32 R3, R4, R3, RZ ;  /* 0x0000000304037219 */ /* 0x000fc800000006ff */
[----:B------:R-:W-:-:S05]  /*0290*/  LOP3.LUT R2, R3, R2, RZ, 0xfc, !PT ;  /* 0x0000000203027212 */ /* 0x000fca00078efcff */
[----:B------:R1:W-:Y:S04]  /*02a0*/  ATOMS.OR RZ, [UR5], R2 ;  /* 0x00000002ffff798c */ /* 0x0003e8000b000005 */
[----:B------:R1:W-:Y:S01]  /*02b0*/  STS [UR4], R0 ;  /* 0x00000000ff007988 */ /* 0x0003e20008000804 */
[----:B------:R-:W-:Y:S05]  /*02c0*/  BRA `(.L_x_2) ;  /* 0x0000000000107947 */ /* 0x000fea0003800000 */
.L_x_1:
[----:B------:R-:W-:Y:S01]  /*02d0*/  IMAD.MOV.U32 R0, RZ, RZ, -0x1 ;  /* 0xffffffffff007424 */ /* 0x000fe200078e00ff */
[----:B------:R-:W-:-:S04]  /*02e0*/  MOV R2, 0x310 ;  /* 0x0000031000027802 */ /* 0x000fc80000000f00 */
[----:B------:R1:W-:Y:S03]  /*02f0*/  STS [UR4], R0 ;  /* 0x00000000ff007988 */ /* 0x0003e60008000804 */
[----:B01----:R-:W-:Y:S05]  /*0300*/  CALL.REL.NOINC `($__internal_1_$__cuda_sm10x_tcgen05_guardrail_trap_phase_invalid_during_alloc) ;  /* 0x0000006c00107944 */ /* 0x003fea0003c00000 */
.L_x_2:
[----:B------:R-:W-:Y:S05]  /*0310*/  WARPSYNC.ALL ;  /* 0x0000000000007948 */ /* 0x000fea0003800000 */
[----:B------:R-:W-:Y:S01]  /*0320*/  NOP ;  /* 0x0000000000007918 */ /* 0x000fe20000000000 */
.L_x_0:
[----:B------:R-:W2:Y:S08]  /*0330*/  LDC.64 R70, c[0x0][0x398] ;  /* 0x0000e600ff467b82 */ /* 0x000eb00000000a00 */
[----:B------:R-:W3:Y:S02]  /*0340*/  S2UR UR5, SR_CgaSize ;  /* 0x00000000000579c3 */ /* 0x000ee40000008a00 */
[----:B---3--:R-:W-:-:S12]  /*0350*/  UIMAD UR5, UR5, -0xa0, URZ ;  /* 0xffffff60050578a4 */ /* 0x008fd8000f8e02ff */
[----:B------:R-:W3:Y:S01]  /*0360*/  LDCU UR5, c[0x0][UR5+0x2b0] ;  /* 0x00005600050577ac */ /* 0x000ee20008000800 */
[----:B------:R-:W-:Y:S01]  /*0370*/  SHF.R.U32.HI R19, RZ, 0x5, R38 ;  /* 0x00000005ff137819 */ /* 0x000fe20000011626 */
[----:B------:R-:W-:-:S03]  /*0380*/  UMOV UR11, 0x400 ;  /* 0x00000400000b7882 */ /* 0x000fc60000000000 */
[----:B------:R-:W-:Y:S01]  /*0390*/  SGXT.U32 R19, R19, 0x2 ;  /* 0x000000021313781a */ /* 0x000fe20000000000 */
[----:B------:R-:W4:Y:S01]  /*03a0*/  LDCU.128 UR16, c[0x0][0x380] ;  /* 0x00007000ff1077ac */ /* 0x000f220008000c00 */
[----:B------:R-:W5:Y:S01]  /*03b0*/  S2UR UR4, SR_CTAID.X ;  /* 0x00000000000479c3 */ /* 0x000f620000002500 */
[----:B------:R-:W-:-:S07]  /*03c0*/  UMOV UR7, 0x1 ;  /* 0x0000000100077882 */ /* 0x000fce0000000000 */
[----:B------:R-:W1:Y:S02]  /*03d0*/  LDC.64 R56, c[0x0][0x3a8] ;  /* 0x0000ea00ff387b82 */ /* 0x000e640000000a00 */
[----:B-12---:R-:W-:Y:S01]  /*03e0*/  VIADD R0, R71, 0x3f ;  /* 0x0000003f47007836 */ /* 0x006fe20000000000 */
[----:B------:R-:W-:-:S04]  /*03f0*/  IABS R14, R71 ;  /* 0x00000047000e7213 */ /* 0x000fc80000000000 */
[----:B------:R-:W-:Y:S02]  /*0400*/  SHF.R.S32.HI R3, RZ, 0x1f, R0 ;  /* 0x0000001fff037819 */ /* 0x000fe40000011400 */
[----:B-----5:R-:W-:Y:S02]  /*0410*/  I2FP.F32.U32 R5, UR4 ;  /* 0x0000000400057c45 */ /* 0x020fe40008201000 */
[----:B------:R-:W-:-:S03]  /*0420*/  LEA.HI R3, R3, R0, RZ, 0x6 ;  /* 0x0000000003037211 */ /* 0x000fc600078f30ff */
[----:B---3--:R-:W-:Y:S01]  /*0430*/  FMUL R5, R5, UR5 ;  /* 0x0000000505057c20 */ /* 0x008fe20008400000 */
[----:B------:R-:W-:Y:S01]  /*0440*/  SHF.R.S32.HI R3, RZ, 0x6, R3 ;  /* 0x00000006ff037819 */ /* 0x000fe20000011403 */
[----:B------:R-:W1:Y:S04]  /*0450*/  S2UR UR5, SR_CgaCtaId ;  /* 0x00000000000579c3 */ /* 0x000e680000008800 */
[----:B------:R-:W-:Y:S01]  /*0460*/  IMAD.SHL.U32 R4, R3, 0x8, RZ ;  /* 0x0000000803047824 */ /* 0x000fe200078e00ff */
[----:B------:R-:W-:Y:S04]  /*0470*/  F2I.U32.TRUNC.NTZ R5, R5 ;  /* 0x0000000500057305 */ /* 0x000fe8000020f000 */
[----:B------:R-:W-:-:S04]  /*0480*/  IABS R7, R4 ;  /* 0x0000000400077213 */ /* 0x000fc80000000000 */
[----:B------:R-:W2:Y:S01]  /*0490*/  I2F.RP R0, R7 ;  /* 0x0000000700007306 */ /* 0x000ea20000209400 */
[----:B-1----:R-:W-:Y:S02]  /*04a0*/  USHF.L.U32 UR4, UR5, 0x7, URZ ;  /* 0x0000000705047899 */ /* 0x002fe400080006ff */
[----:B------:R-:W-:-:S05]  /*04b0*/  ULEA UR11, UR5, UR11, 0x18 ;  /* 0x0000000b050b7291 */ /* 0x000fca000f8ec0ff */
[----:B--2---:R-:W1:Y:S01]  /*04c0*/  MUFU.RCP R0, R0 ;  /* 0x0000000000007308 */ /* 0x004e620000001000 */
[----:B------:R-:W-:Y:S01]  /*04d0*/  ULOP3.LUT UR4, UR4, 0x180, URZ, 0xc0, !UPT ;  /* 0x0000018004047892 */ /* 0x000fe2000f8ec0ff */
[----:B-1----:R-:W-:Y:S01]  /*04e0*/  VIADD R2, R0, 0xffffffe ;  /* 0x0ffffffe00027836 */ /* 0x002fe20000000000 */
[----:B------:R-:W-:-:S05]  /*04f0*/  IABS R0, R5 ;  /* 0x0000000500007213 */ /* 0x000fca0000000000 */
[----:B------:R1:W2:Y:S02]  /*0500*/  F2I.FTZ.U32.TRUNC.NTZ R3, R2 ;  /* 0x0000000200037305 */ /* 0x0002a4000021f000 */
[----:B-1----:R-:W-:Y:S02]  /*0510*/  IMAD.MOV.U32 R2, RZ, RZ, RZ ;  /* 0x000000ffff027224 */ /* 0x002fe400078e00ff */
[----:B--2---:R-:W-:-:S04]  /*0520*/  IMAD.MOV R6, RZ, RZ, -R3 ;  /* 0x000000ffff067224 */ /* 0x004fc800078e0a03 */
[----:B------:R-:W-:Y:S01]  /*0530*/  IMAD R9, R6, R7, RZ ;  /* 0x0000000706097224 */ /* 0x000fe200078e02ff */
[----:B------:R-:W-:-:S03]  /*0540*/  IABS R6, R4 ;  /* 0x0000000400067213 */ /* 0x000fc60000000000 */
[----:B------:R-:W-:-:S04]  /*0550*/  IMAD.HI.U32 R3, R3, R9, R2 ;  /* 0x0000000903037227 */ /* 0x000fc800078e0002 */
[----:B------:R-:W-:Y:S02]  /*0560*/  IMAD.MOV R2, RZ, RZ, -R6 ;  /* 0x000000ffff027224 */ /* 0x000fe400078e0a06 */
[----:B------:R-:W-:-:S04]  /*0570*/  IMAD.HI.U32 R3, R3, R0, RZ ;  /* 0x0000000003037227 */ /* 0x000fc800078e00ff */
[----:B------:R-:W-:Y:S01]  /*0580*/  IMAD R0, R3, R2, R0 ;  /* 0x0000000203007224 */ /* 0x000fe200078e0200 */
[----:B------:R-:W-:Y:S04]  /*0590*/  BAR.SYNC.DEFER_BLOCKING 0x0 ;  /* 0x0000000000007b1d */ /* 0x000fe80000010000 */
[----:B------:R-:W-:-:S13]  /*05a0*/  ISETP.GT.U32.AND P2, PT, R7, R0, PT ;  /* 0x000000000700720c */ /* 0x000fda0003f44070 */
[----:B------:R-:W-:Y:S02]  /*05b0*/  @!P2 IMAD.IADD R0, R0, 0x1, -R7 ;  /* 0x000000010000a824 */ /* 0x000fe400078e0a07 */
[----:B------:R-:W-:Y:S01]  /*05c0*/  @!P2 VIADD R3, R3, 0x1 ;  /* 0x000000010303a836 */ /* 0x000fe20000000000 */
[----:B------:R-:W-:Y:S02]  /*05d0*/  ISETP.NE.AND P2, PT, R4, RZ, PT ;  /* 0x000000ff0400720c */ /* 0x000fe40003f45270 */
[----:B------:R-:W-:Y:S02]  /*05e0*/  ISETP.GE.U32.AND P0, PT, R0, R7, PT ;  /* 0x000000070000720c */ /* 0x000fe40003f06070 */
[----:B------:R-:W-:-:S04]  /*05f0*/  LOP3.LUT R0, R5, R4, RZ, 0x3c, !PT ;  /* 0x0000000405007212 */ /* 0x000fc800078e3cff */
[----:B------:R-:W-:Y:S01]  /*0600*/  ISETP.GE.AND P3, PT, R0, RZ, PT ;  /* 0x000000ff0000720c */ /* 0x000fe20003f66270 */
[----:B------:R-:W-:-:S06]  /*0610*/  VIADD R0, R70, 0x1ff ;  /* 0x000001ff46007836 */ /* 0x000fcc0000000000 */
[----:B------:R-:W-:-:S04]  /*0620*/  @P0 VIADD R3, R3, 0x1 ;  /* 0x0000000103030836 */ /* 0x000fc80000000000 */
[----:B------:R-:W-:Y:S01]  /*0630*/  IMAD.MOV.U32 R2, RZ, RZ, R3 ;  /* 0x000000ffff027224 */ /* 0x000fe200078e0003 */
[----:B------:R-:W-:-:S03]  /*0640*/  SHF.R.S32.HI R3, RZ, 0x1f, R0 ;  /* 0x0000001fff037819 */ /* 0x000fc60000011400 */
[----:B------:R-:W-:Y:S01]  /*0650*/  @!P3 IMAD.MOV R2, RZ, RZ, -R2 ;  /* 0x000000ffff02b224 */ /* 0x000fe200078e0a02 */
[----:B------:R-:W-:Y:S02]  /*0660*/  @!P2 LOP3.LUT R2, RZ, R4, RZ, 0x33, !PT ;  /* 0x00000004ff02a212 */ /* 0x000fe400078e33ff */
[----:B------:R-:W-:-:S03]  /*0670*/  LEA.HI R3, R3, R0, RZ, 0x9 ;  /* 0x0000000003037211 */ /* 0x000fc600078f48ff */
[----:B------:R-:W-:Y:S02]  /*0680*/  IMAD.SHL.U32 R8, R2, 0x8, RZ ;  /* 0x0000000802087824 */ /* 0x000fe400078e00ff */
[----:B------:R-:W-:-:S03]  /*0690*/  IMAD.MOV R2, RZ, RZ, -R2 ;  /* 0x000000ffff027224 */ /* 0x000fc600078e0a02 */
[----:B------:R-:W-:Y:S01]  /*06a0*/  LEA.HI.SX32 R3, R3, -R8, 0x17 ;  /* 0x8000000803037211 */ /* 0x000fe200078fbaff */
[----:B------:R-:W-:-:S03]  /*06b0*/  IMAD R6, R4, R2, R5 ;  /* 0x0000000204067224 */ /* 0x000fc600078e0205 */
[----:B------:R-:W-:-:S04]  /*06c0*/  VIMNMX R11, PT, PT, R3, 0x8, PT ;  /* 0x00000008030b7848 */ /* 0x000fc80003fe0100 */
[-C--:B------:R-:W-:Y:S02]  /*06d0*/  IABS R7, R11.reuse ;  /* 0x0000000b00077213 */ /* 0x080fe40000000000 */
[----:B------:R-:W-:Y:S02]  /*06e0*/  IABS R4, R11 ;  /* 0x0000000b00047213 */ /* 0x000fe40000000000 */
[----:B------:R-:W1:Y:S08]  /*06f0*/  I2F.RP R0, R7 ;  /* 0x0000000700007306 */ /* 0x000e700000209400 */
[----:B-1----:R-:W1:Y:S02]  /*0700*/  MUFU.RCP R0, R0 ;  /* 0x0000000000007308 */ /* 0x002e640000001000 */
[----:B-1----:R-:W-:-:S02]  /*0710*/  VIADD R3, R0, 0xffffffe ;  /* 0x0ffffffe00037836 */ /* 0x002fc40000000000 */
[----:B------:R-:W-:-:S04]  /*0720*/  IMAD.MOV R0, RZ, RZ, -R4 ;  /* 0x000000ffff007224 */ /* 0x000fc800078e0a04 */
[----:B------:R-:W1:Y:S02]  /*0730*/  F2I.FTZ.U32.TRUNC.NTZ R3, R3 ;  /* 0x0000000300037305 */ /* 0x000e64000021f000 */
[----:B-1----:R-:W-:-:S04]  /*0740*/  IMAD.MOV R9, RZ, RZ, -R3 ;  /* 0x000000ffff097224 */ /* 0x002fc800078e0a03 */
[----:B------:R-:W-:Y:S01]  /*0750*/  IMAD.MOV.U32 R2, RZ, RZ, R9 ;  /* 0x000000ffff027224 */ /* 0x000fe200078e0009 */
[----:B------:R-:W-:-:S03]  /*0760*/  IABS R9, R6 ;  /* 0x0000000600097213 */ /* 0x000fc60000000000 */
[----:B------:R-:W-:Y:S02]  /*0770*/  IMAD R5, R2, R7, RZ ;  /* 0x0000000702057224 */ /* 0x000fe400078e02ff */
[----:B------:R-:W-:-:S04]  /*0780*/  IMAD.MOV.U32 R2, RZ, RZ, RZ ;  /* 0x000000ffff027224 */ /* 0x000fc800078e00ff */
[----:B------:R-:W-:-:S06]  /*0790*/  IMAD.HI.U32 R2, R3, R5, R2 ;  /* 0x0000000503027227 */ /* 0x000fcc00078e0002 */
[----:B------:R-:W-:-:S04]  /*07a0*/  IMAD.HI.U32 R2, R2, R9, RZ ;  /* 0x0000000902027227 */ /* 0x000fc800078e00ff */
[----:B------:R-:W-:Y:S01]  /*07b0*/  IMAD R0, R2, R0, R9 ;  /* 0x0000000002007224 */ /* 0x000fe200078e0209 */
[----:B------:R-:W-:-:S04]  /*07c0*/  IABS R9, R70 ;  /* 0x0000004600097213 */ /* 0x000fc80000000000 */
[----:B------:R-:W-:Y:S01]  /*07d0*/  ISETP.GT.U32.AND P2, PT, R7, R0, PT ;  /* 0x000000000700720c */ /* 0x000fe20003f44070 */
[----:B------:R-:W1:-:S12]  /*07e0*/  I2F.RP R3, R9 ;  /* 0x0000000900037306 */ /* 0x000e580000209400 */
[----:B------:R-:W-:Y:S02]  /*07f0*/  @!P2 IMAD.IADD R0, R0, 0x1, -R7 ;  /* 0x000000010000a824 */ /* 0x000fe400078e0a07 */
[----:B------:R-:W-:Y:S01]  /*0800*/  @!P2 VIADD R2, R2, 0x1 ;  /* 0x000000010202a836 */ /* 0x000fe20000000000 */
[----:B-1----:R-:W1:Y:S01]  /*0810*/  MUFU.RCP R3, R3 ;  /* 0x0000000300037308 */ /* 0x002e620000001000 */
[----:B------:R-:W-:Y:S02]  /*0820*/  ISETP.NE.AND P2, PT, R11, RZ, PT ;  /* 0x000000ff0b00720c */ /* 0x000fe40003f45270 */
[----:B------:R-:W-:Y:S02]  /*0830*/  ISETP.GE.U32.AND P0, PT, R0, R7, PT ;  /* 0x000000070000720c */ /* 0x000fe40003f06070 */
[----:B------:R-:W-:-:S04]  /*0840*/  LOP3.LUT R0, R6, R11, RZ, 0x3c, !PT ;  /* 0x0000000b06007212 */ /* 0x000fc800078e3cff */
[----:B------:R-:W-:-:S07]  /*0850*/  ISETP.GE.AND P3, PT, R0, RZ, PT ;  /* 0x000000ff0000720c */ /* 0x000fce0003f66270 */
[----:B------:R-:W-:Y:S02]  /*0860*/  @P0 VIADD R2, R2, 0x1 ;  /* 0x0000000102020836 */ /* 0x000fe40000000000 */
[----:B-1----:R-:W-:Y:S01]  /*0870*/  VIADD R4, R3, 0xffffffe ;  /* 0x0ffffffe03047836 */ /* 0x002fe20000000000 */
[----:B------:R-:W-:Y:S01]  /*0880*/  LOP3.LUT R3, R38, 0x7f, RZ, 0xc0, !PT ;  /* 0x0000007f26037812 */ /* 0x000fe200078ec0ff */
[----:B------:R-:W-:Y:S02]  /*0890*/  IMAD.MOV.U32 R10, RZ, RZ, R2 ;  /* 0x000000ffff0a7224 */ /* 0x000fe400078e0002 */
[----:B------:R-:W1:Y:S02]  /*08a0*/  F2I.FTZ.U32.TRUNC.NTZ R5, R4 ;  /* 0x0000000400057305 */ /* 0x000e64000021f000 */
[----:B------:R-:W-:Y:S01]  /*08b0*/  @!P3 IMAD.MOV R10, RZ, RZ, -R10 ;  /* 0x000000ffff0ab224 */ /* 0x000fe200078e0a0a */
[----:B------:R-:W-:-:S05]  /*08c0*/  @!P2 LOP3.LUT R10, RZ, R11, RZ, 0x33, !PT ;  /* 0x0000000bff0aa212 */ /* 0x000fca00078e33ff */
[----:B------:R-:W-:-:S04]  /*08d0*/  IMAD.MOV R0, RZ, RZ, -R10 ;  /* 0x000000ffff007224 */ /* 0x000fc800078e0a0a */
[----:B------:R-:W-:Y:S02]  /*08e0*/  IMAD R0, R11, R0, R6 ;  /* 0x000000000b007224 */ /* 0x000fe400078e0206 */
[----:B------:R-:W2:Y:S01]  /*08f0*/  I2F.RP R6, R14 ;  /* 0x0000000e00067306 */ /* 0x000ea20000209400 */
[----:B-1----:R-:W-:Y:S02]  /*0900*/  IMAD.MOV R4, RZ, RZ, -R5 ;  /* 0x000000ffff047224 */ /* 0x002fe400078e0a05 */
[----:B------:R-:W-:Y:S02]  /*0910*/  IMAD.IADD R0, R8, 0x1, R0 ;  /* 0x0000000108007824 */ /* 0x000fe400078e0200 */
[----:B------:R-:W-:Y:S01]  /*0920*/  IMAD R7, R4, R9, RZ ;  /* 0x0000000904077224 */ /* 0x000fe200078e02ff */
[----:B------:R-:W1:Y:S01]  /*0930*/  LDS R8, [UR11] ;  /* 0x0000000bff087984 */ /* 0x000e620008000800 */
[----:B------:R-:W-:Y:S01]  /*0940*/  IMAD.MOV.U32 R4, RZ, RZ, RZ ;  /* 0x000000ffff047224 */ /* 0x000fe200078e00ff */
[----:B------:R-:W-:-:S03]  /*0950*/  LEA R0, R0, UR4, 0x9 ;  /* 0x0000000400007c11 */ /* 0x000fc6000f8e48ff */
[----:B------:R-:W-:-:S04]  /*0960*/  IMAD.HI.U32 R4, R5, R7, R4 ;  /* 0x0000000705047227 */ /* 0x000fc800078e0004 */
[----:B------:R-:W-:Y:S01]  /*0970*/  IMAD.IADD R2, R3, 0x1, R0 ;  /* 0x0000000103027824 */ /* 0x000fe200078e0200 */
[----:B--2---:R-:W2:Y:S04]  /*0980*/  MUFU.RCP R6, R6 ;  /* 0x0000000600067308 */ /* 0x004ea80000001000 */
[----:B------:R-:W-:Y:S01]  /*0990*/  IABS R0, R2 ;  /* 0x0000000200007213 */ /* 0x000fe20000000000 */
[----:B------:R-:W-:Y:S01]  /*09a0*/  BAR.SYNC.DEFER_BLOCKING 0x0 ;  /* 0x0000000000007b1d */ /* 0x000fe20000010000 */
[----:B------:R-:W-:-:S03]  /*09b0*/  ISETP.GE.AND P3, PT, R2, RZ, PT ;  /* 0x000000ff0200720c */ /* 0x000fc60003f66270 */
[----:B------:R-:W-:-:S04]  /*09c0*/  IMAD.HI.U32 R4, R4, R0, RZ ;  /* 0x0000000004047227 */ /* 0x000fc800078e00ff */
[----:B------:R-:W-:Y:S02]  /*09d0*/  IMAD.MOV R4, RZ, RZ, -R4 ;  /* 0x000000ffff047224 */ /* 0x000fe400078e0a04 */
[----:B--2---:R-:W-:Y:S02]  /*09e0*/  VIADD R34, R6, 0xffffffe ;  /* 0x0ffffffe06227836 */ /* 0x004fe40000000000 */
[C---:B------:R-:W-:Y:S02]  /*09f0*/  IMAD R6, R9.reuse, R4, R0 ;  /* 0x0000000409067224 */ /* 0x040fe400078e0200 */
[----:B------:R2:W3:Y:S01]  /*0a00*/  F2I.FTZ.U32.TRUNC.NTZ R35, R34 ;  /* 0x0000002200237305 */ /* 0x0004e2000021f000 */
[----:B------:R-:W5:Y:S01]  /*0a10*/  LDC.64 R4, c[0x0][0x3a0] ;  /* 0x0000e800ff047b82 */ /* 0x000f620000000a00 */
[----:B------:R-:W-:Y:S01]  /*0a20*/  IMAD.SHL.U32 R0, R10, 0x40, RZ ;  /* 0x000000400a007824 */ /* 0x000fe200078e00ff */
[----:B------:R-:W-:-:S04]  /*0a30*/  ISETP.GT.U32.AND P0, PT, R9, R6, PT ;  /* 0x000000060900720c */ /* 0x000fc80003f04070 */
[----:B------:R-:W-:Y:S01]  /*0a40*/  LOP3.LUT R19, R0, R19, RZ, 0xfc, !PT ;  /* 0x0000001300137212 */ /* 0x000fe200078efcff */
[----:B--2---:R-:W-:Y:S01]  /*0a50*/  IMAD.MOV.U32 R34, RZ, RZ, RZ ;  /* 0x000000ffff227224 */ /* 0x004fe200078e00ff */
[----:B-1----:R-:W-:Y:S02]  /*0a60*/  R2UR UR10, R8 ;  /* 0x00000000080a72ca */ /* 0x002fe400000e0000 */
[----:B------:R-:W-:Y:S02]  /*0a70*/  IABS R17, R19 ;  /* 0x0000001300117213 */ /* 0x000fe40000000000 */
[----:B------:R-:W-:Y:S01]  /*0a80*/  LOP3.LUT R42, R19, 0x4, RZ, 0xfc, !PT ;  /* 0x00000004132a7812 */ /* 0x000fe200078efcff */
[----:B---3--:R-:W-:Y:S02]  /*0a90*/  IMAD.MOV R7, RZ, RZ, -R35 ;  /* 0x000000ffff077224 */ /* 0x008fe400078e0a23 */
[----:B------:R-:W-:Y:S01]  /*0aa0*/  @!P0 IMAD.IADD R6, R6, 0x1, -R9 ;  /* 0x0000000106068824 */ /* 0x000fe200078e0a09 */
[----:B------:R-:W-:Y:S01]  /*0ab0*/  ISETP.NE.AND P0, PT, R70, RZ, PT ;  /* 0x000000ff4600720c */ /* 0x000fe20003f05270 */
[----:B------:R-:W-:Y:S01]  /*0ac0*/  IMAD R7, R7, R14, RZ ;  /* 0x0000000e07077224 */ /* 0x000fe200078e02ff */
[----:B------:R-:W-:-:S02]  /*0ad0*/  IABS R51, R42 ;  /* 0x0000002a00337213 */ /* 0x000fc40000000000 */
[----:B------:R-:W-:Y:S01]  /*0ae0*/  ISETP.GT.U32.AND P2, PT, R9, R6, PT ;  /* 0x000000060900720c */ /* 0x000fe20003f44070 */
[----:B------:R-:W-:-:S04]  /*0af0*/  IMAD.HI.U32 R34, R35, R7, R34 ;  /* 0x0000000723227227 */ /* 0x000fc800078e0022 */
[----:B-----5:R-:W-:Y:S02]  /*0b00*/  VIADD R10, R4, 0xffffffea ;  /* 0xffffffea040a7836 */ /* 0x020fe40000000000 */
[----:B------:R-:W-:-:S04]  /*0b10*/  IMAD.HI.U32 R7, R34, R17, RZ ;  /* 0x0000001122077227 */ /* 0x000fc800078e00ff */
[----:B------:R-:W-:Y:S02]  /*0b20*/  IMAD.MOV R7, RZ, RZ, -R7 ;  /* 0x000000ffff077224 */ /* 0x000fe400078e0a07 */
[----:B------:R-:W-:Y:S01]  /*0b30*/  @!P2 IMAD.IADD R6, R6, 0x1, -R9 ;  /* 0x000000010606a824 */ /* 0x000fe200078e0a09 */
[----:B------:R-:W-:Y:S01]  /*0b40*/  ISETP.NE.U32.AND P2, PT, R3, RZ, PT ;  /* 0x000000ff0300720c */ /* 0x000fe20003f45070 */
[C---:B------:R-:W-:Y:S01]  /*0b50*/  VIADD R3, R4.reuse, 0xfffffffe ;  /* 0xfffffffe04037836 */ /* 0x040fe20000000000 */
[----:B------:R-:W-:Y:S01]  /*0b60*/  SHF.R.U32.HI R9, RZ, 0x5, R38 ;  /* 0x00000005ff097819 */ /* 0x000fe20000011626 */
[----:B------:R-:W-:Y:S02]  /*0b70*/  IMAD.MOV.U32 R22, RZ, RZ, R6 ;  /* 0x000000ffff167224 */ /* 0x000fe400078e0006 */
[----:B------:R-:W-:Y:S01]  /*0b80*/  VIADD R6, R4, 0xfffffff0 ;  /* 0xfffffff004067836 */ /* 0x000fe20000000000 */
[----:B------:R-:W-:Y:S01]  /*0b90*/  ISETP.GE.U32.AND P5, PT, R3, 0x7fffffdf, PT ;  /* 0x7fffffdf0300780c */ /* 0x000fe20003fa6070 */
[----:B------:R-:W-:Y:S01]  /*0ba0*/  @!P3 IMAD.MOV R22, RZ, RZ, -R22 ;  /* 0x000000ffff16b224 */ /* 0x000fe200078e0a16 */
[----:B------:R-:W-:Y:S01]  /*0bb0*/  @!P0 LOP3.LUT R22, RZ, R70, RZ, 0x33, !PT ;  /* 0x00000046ff168212 */ /* 0x000fe200078e33ff */
[----:B------:R-:W-:Y:S01]  /*0bc0*/  IMAD R17, R14, R7, R17 ;  /* 0x000000070e117224 */ /* 0x000fe200078e0211 */
[----:B------:R-:W-:Y:S01]  /*0bd0*/  ISETP.GE.U32.AND P0, PT, R6, 0x7fffffd1, PT ;  /* 0x7fffffd10600780c */ /* 0x000fe20003f06070 */
[C---:B------:R-:W-:Y:S01]  /*0be0*/  VIADD R6, R4.reuse, 0xfffffffd ;  /* 0xfffffffd04067836 */ /* 0x040fe20000000000 */
[----:B------:R-:W-:Y:S01]  /*0bf0*/  R2UR UR9, R9 ;  /* 0x00000000090972ca */ /* 0x000fe200000e0000 */
[----:B------:R-:W-:-:S02]  /*0c00*/  VIADD R7, R4, 0xffffffec ;  /* 0xffffffec04077836 */ /* 0x000fc40000000000 */
[----:B------:R-:W-:Y:S01]  /*0c10*/  VIADD R3, R4, 0xffffffed ;  /* 0xffffffed04037836 */ /* 0x000fe20000000000 */
[----:B------:R-:W-:Y:S01]  /*0c20*/  ISETP.GE.U32.AND P4, PT, R6, 0x7fffffde, PT ;  /* 0x7fffffde0600780c */ /* 0x000fe20003f86070 */
[C---:B------:R-:W-:Y:S01]  /*0c30*/  VIADD R6, R4.reuse, 0xffffffee ;  /* 0xffffffee04067836 */ /* 0x040fe20000000000 */
[----:B------:R-:W-:Y:S01]  /*0c40*/  ISETP.GE.U32.AND P3, PT, R7, 0x7fffffcd, PT ;  /* 0x7fffffcd0700780c */ /* 0x000fe20003f66070 */
[C---:B------:R-:W-:Y:S01]  /*0c50*/  VIADD R7, R4.reuse, 0xffffffe8 ;  /* 0xffffffe804077836 */ /* 0x040fe20000000000 */
[----:B------:R-:W-:Y:S01]  /*0c60*/  ISETP.GE.U32.AND P6, PT, R3, 0x7fffffce, PT ;  /* 0x7fffffce0300780c */ /* 0x000fe20003fc6070 */
[C---:B------:R-:W-:Y:S01]  /*0c70*/  VIADD R3, R4.reuse, 0xffffffef ;  /* 0xffffffef04037836 */ /* 0x040fe20000000000 */
[----:B------:R-:W-:Y:S01]  /*0c80*/  SEL R8, RZ, 0x1, P3 ;  /* 0x00000001ff087807 */ /* 0x000fe20001800000 */
[----:B------:R-:W-:Y:S01]  /*0c90*/  VIADD R11, R4, 0xffffffe4 ;  /* 0xffffffe4040b7836 */ /* 0x000fe20000000000 */
[----:B------:R-:W-:Y:S01]  /*0ca0*/  ISETP.GE.U32.AND P3, PT, R6, 0x7fffffcf, PT ;  /* 0x7fffffcf0600780c */ /* 0x000fe20003f66070 */
[C---:B------:R-:W-:Y:S01]  /*0cb0*/  VIADD R16, R4.reuse, 0xffffffe6 ;  /* 0xffffffe604107836 */ /* 0x040fe20000000000 */
[----:B------:R-:W-:Y:S01]  /*0cc0*/  SEL R9, RZ, 0x1fffe, P6 ;  /* 0x0001fffeff097807 */ /* 0x000fe20003000000 */
[C---:B------:R-:W-:Y:S01]  /*0cd0*/  VIADD R15, R4.reuse, 0xffffffe7 ;  /* 0xffffffe7040f7836 */ /* 0x040fe20000000000 */
[----:B------:R-:W-:Y:S01]  /*0ce0*/  ISETP.GE.U32.AND P6, PT, R3, 0x7fffffd0, PT ;  /* 0x7fffffd00300780c */ /* 0x000fe20003fc6070 */
[C---:B------:R-:W-:Y:S01]  /*0cf0*/  VIADD R3, R4.reuse, 0xffffffe9 ;  /* 0xffffffe904037836 */ /* 0x040fe20000000000 */
[----:B------:R-:W-:Y:S01]  /*0d00*/  SEL R6, RZ, 0x4, P3 ;  /* 0x00000004ff067807 */ /* 0x000fe20001800000 */
[----:B------:R-:W-:Y:S01]  /*0d10*/  VIADD R20, R4, 0xffffffe2 ;  /* 0xffffffe204147836 */ /* 0x000fe20000000000 */
[----:B------:R-:W-:Y:S01]  /*0d20*/  ISETP.GE.U32.AND P3, PT, R7, 0x7fffffc9, PT ;  /* 0x7fffffc90700780c */ /* 0x000fe20003f66070 */
[----:B------:R-:W-:Y:S01]  /*0d30*/  IMAD.IADD R8, R8, 0x1, R9 ;  /* 0x0000000108087824 */ /* 0x000fe200078e0209 */
[----:B------:R-:W-:Y:S01]  /*0d40*/  SEL R7, RZ, 0x7fff8, P6 ;  /* 0x0007fff8ff077807 */ /* 0x000fe20003000000 */
[C---:B------:R-:W-:Y:S01]  /*0d50*/  VIADD R23, R4.reuse, 0xffffffe3 ;  /* 0xffffffe304177836 */ /* 0x040fe20000000000 */
[----:B------:R-:W-:Y:S01]  /*0d60*/  ISETP.GE.U32.AND P6, PT, R3, 0x7fffffca, PT ;  /* 0x7fffffca0300780c */ /* 0x000fe20003fc6070 */
[----:B------:R-:W-:Y:S01]  /*0d70*/  VIADD R3, R4, 0xffffffeb ;  /* 0xffffffeb04037836 */ /* 0x000fe20000000000 */
[----:B------:R-:W-:Y:S01]  /*0d80*/  SEL R12, RZ, 0x1, P3 ;  /* 0x00000001ff0c7807 */ /* 0x000fe20001800000 */
[----:B------:R-:W-:Y:S01]  /*0d90*/  VIADD R37, R0, UR9 ;  /* 0x0000000900257c36 */ /* 0x000fe20008000000 */
[----:B------:R-:W-:Y:S01]  /*0da0*/  ISETP.GE.U32.AND P3, PT, R10, 0x7fffffcb, PT ;  /* 0x7fffffcb0a00780c */ /* 0x000fe20003f66070 */
[----:B------:R-:W-:Y:S01]  /*0db0*/  USHF.L.U32 UR4, UR9, 0x15, URZ ;  /* 0x0000001509047899 */ /* 0x000fe200080006ff */
[----:B------:R-:W-:Y:S01]  /*0dc0*/  SEL R13, RZ, 0x1fffe, P6 ;  /* 0x0001fffeff0d7807 */ /* 0x000fe20003000000 */
[----:B------:R-:W-:Y:S01]  /*0dd0*/  VIADD R50, R37, 0x1c ;  /* 0x0000001c25327836 */ /* 0x000fe20000000000 */
[----:B------:R-:W-:Y:S01]  /*0de0*/  ISETP.GE.U32.AND P6, PT, R3, 0x7fffffcc, PT ;  /* 0x7fffffcc0300780c */ /* 0x000fe20003fc6070 */
[----:B------:R-:W-:Y:S01]  /*0df0*/  VIADD R3, R4, 0xffffffe5 ;  /* 0xffffffe504037836 */ /* 0x000fe20000000000 */
[----:B------:R-:W-:Y:S01]  /*0e00*/  SEL R10, RZ, 0x4, P3 ;  /* 0x00000004ff0a7807 */ /* 0x000fe20001800000 */
[----:B------:R-:W-:Y:S01]  /*0e10*/  IMAD.IADD R12, R12, 0x1, R13 ;  /* 0x000000010c0c7824 */ /* 0x000fe200078e020d */
[----:B------:R-:W-:Y:S01]  /*0e20*/  ISETP.GE.U32.AND P3, PT, R11, 0x7fffffc5, PT ;  /* 0x7fffffc50b00780c */ /* 0x000fe20003f66070 */
[----:B------:R-:W-:Y:S01]  /*0e30*/  ULOP3.LUT UR4, UR4, 0x600000, URZ, 0xc0, !UPT ;  /* 0x0060000004047892 */ /* 0x000fe2000f8ec0ff */
[----:B------:R-:W-:Y:S01]  /*0e40*/  SEL R11, RZ, 0x7fff8, P6 ;  /* 0x0007fff8ff0b7807 */ /* 0x000fe20003000000 */
[----:B------:R-:W-:Y:S01]  /*0e50*/  IMAD R35, R22, R5, RZ ;  /* 0x0000000516237224 */ /* 0x000fe200078e02ff */
[----:B------:R-:W-:Y:S01]  /*0e60*/  ISETP.GE.U32.AND P6, PT, R3, 0x7fffffc6, PT ;  /* 0x7fffffc60300780c */ /* 0x000fe20003fc6070 */
[----:B------:R-:W-:Y:S01]  /*0e70*/  VIADD R3, R4, 0xffffffe1 ;  /* 0xffffffe104037836 */ /* 0x000fe20000000000 */
[----:B------:R-:W-:-:S02]  /*0e80*/  SEL R18, RZ, 0x1, P3 ;  /* 0x00000001ff127807 */ /* 0x000fc40001800000 */
[----:B------:R-:W-:Y:S02]  /*0e90*/  ISETP.GE.U32.AND P3, PT, R16, 0x7fffffc7, PT ;  /* 0x7fffffc71000780c */ /* 0x000fe40003f66070 */
[----:B------:R-:W-:Y:S02]  /*0ea0*/  SEL R21, RZ, 0x1fffe, P6 ;  /* 0x0001fffeff157807 */ /* 0x000fe40003000000 */
[----:B------:R-:W-:Y:S02]  /*0eb0*/  ISETP.GE.U32.AND P6, PT, R15, 0x7fffffc8, PT ;  /* 0x7fffffc80f00780c */ /* 0x000fe40003fc6070 */
[----:B------:R-:W-:Y:S01]  /*0ec0*/  SEL R15, RZ, 0x4, P3 ;  /* 0x00000004ff0f7807 */ /* 0x000fe20001800000 */
[----:B------:R-:W-:Y:S01]  /*0ed0*/  IMAD.IADD R18, R18, 0x1, R21 ;  /* 0x0000000112127824 */ /* 0x000fe200078e0215 */
[----:B------:R-:W-:Y:S01]  /*0ee0*/  ISETP.GE.U32.AND P3, PT, R3, 0x7fffffc2, PT ;  /* 0x7fffffc20300780c */ /* 0x000fe20003f66070 */
[----:B------:R-:W-:Y:S01]  /*0ef0*/  VIADD R3, R4, 0xffffffe0 ;  /* 0xffffffe004037836 */ /* 0x000fe20000000000 */
[----:B------:R-:W-:-:S02]  /*0f00*/  SEL R16, RZ, 0x7fff8, P6 ;  /* 0x0007fff8ff107807 */ /* 0x000fc40003000000 */
[----:B------:R-:W-:Y:S02]  /*0f10*/  ISETP.GE.U32.AND P6, PT, R20, 0x7fffffc3, PT ;  /* 0x7fffffc31400780c */ /* 0x000fe40003fc6070 */
[----:B------:R-:W-:Y:S02]  /*0f20*/  SEL R20, RZ, 0x1fffe, P3 ;  /* 0x0001fffeff147807 */ /* 0x000fe40001800000 */
[----:B------:R-:W-:Y:S02]  /*0f30*/  ISETP.GE.U32.AND P3, PT, R3, 0x7fffffc1, PT ;  /* 0x7fffffc10300780c */ /* 0x000fe40003f66070 */
[----:B------:R-:W-:Y:S02]  /*0f40*/  SEL R9, RZ, 0x4, P6 ;  /* 0x00000004ff097807 */ /* 0x000fe40003000000 */
[----:B------:R-:W-:Y:S02]  /*0f50*/  SEL R13, RZ, 0x1, P3 ;  /* 0x00000001ff0d7807 */ /* 0x000fe40001800000 */
[----:B------:R-:W-:-:S02]  /*0f60*/  LOP3.LUT R8, R8, 0x3, RZ, 0xc0, !PT ;  /* 0x0000000308087812 */ /* 0x000fc400078ec0ff */
[----:B------:R-:W-:Y:S01]  /*0f70*/  ISETP.GE.U32.AND P6, PT, R23, 0x7fffffc4, PT ;  /* 0x7fffffc41700780c */ /* 0x000fe20003fc6070 */
[----:B------:R-:W-:Y:S01]  /*0f80*/  IMAD.IADD R13, R13, 0x1, R20 ;  /* 0x000000010d0d7824 */ /* 0x000fe200078e0214 */
[----:B------:R-:W-:Y:S02]  /*0f90*/  IADD3 R8, PT, PT, R8, R7, R6 ;  /* 0x0000000708087210 */ /* 0x000fe40007ffe006 */
[----:B------:R-:W-:Y:S02]  /*0fa0*/  LOP3.LUT R12, R12, 0x3, RZ, 0xc0, !PT ;  /* 0x000000030c0c7812 */ /* 0x000fe400078ec0ff */
[----:B------:R-:W-:Y:S02]  /*0fb0*/  SEL R6, RZ, 0x7fff8, P6 ;  /* 0x0007fff8ff067807 */ /* 0x000fe40003000000 */
[----:B------:R-:W-:Y:S02]  /*0fc0*/  LOP3.LUT R13, R13, 0x3, RZ, 0xc0, !PT ;  /* 0x000000030d0d7812 */ /* 0x000fe400078ec0ff */
[----:B------:R-:W-:-:S02]  /*0fd0*/  IADD3 R10, PT, PT, R12, R11, R10 ;  /* 0x0000000b0c0a7210 */ /* 0x000fc40007ffe00a */
[----:B------:R-:W-:Y:S02]  /*0fe0*/  LOP3.LUT R18, R18, 0x3, RZ, 0xc0, !PT ;  /* 0x0000000312127812 */ /* 0x000fe400078ec0ff */
[----:B------:R-:W-:Y:S01]  /*0ff0*/  IADD3 R6, PT, PT, R13, R6, R9 ;  /* 0x000000060d067210 */ /* 0x000fe20007ffe009 */
[----:B------:R-:W-:Y:S01]  /*1000*/  IMAD.SHL.U32 R9, R10, 0x100, RZ ;  /* 0x000001000a097824 */ /* 0x000fe200078e00ff */
[----:B------:R-:W-:Y:S02]  /*1010*/  IADD3 R15, PT, PT, R18, R16, R15 ;  /* 0x00000010120f7210 */ /* 0x000fe40007ffe00f */
[----:B------:R-:W-:Y:S02]  /*1020*/  LOP3.LUT R6, R6, 0xf, RZ, 0xc0, !PT ;  /* 0x0000000f06067812 */ /* 0x000fe400078ec0ff */
[----:B------:R-:W-:Y:S02]  /*1030*/  IABS R65, R50 ;  /* 0x0000003200417213 */ /* 0x000fe40000000000 */
[----:B------:R-:W-:Y:S01]  /*1040*/  LOP3.LUT R9, R9, 0xf00, RZ, 0xe2, !PT ;  /* 0x00000f0009097812 */ /* 0x000fe200078ee2ff */
[----:B------:R-:W-:-:S02]  /*1050*/  IMAD R15, R15, 0x10, R6 ;  /* 0x000000100f0f7824 */ /* 0x000fc400078e0206 */
[----:B------:R-:W-:-:S03]  /*1060*/  IMAD.HI.U32 R7, R34, R65, RZ ;  /* 0x0000004122077227 */ /* 0x000fc600078e00ff */
[----:B------:R-:W-:Y:S01]  /*1070*/  LOP3.LUT R15, R15, 0xff, RZ, 0xc0, !PT ;  /* 0x000000ff0f0f7812 */ /* 0x000fe200078ec0ff */
[----:B------:R-:W-:-:S04]  /*1080*/  IMAD.HI.U32 R6, R34, R51, RZ ;  /* 0x0000003322067227 */ /* 0x000fc800078e00ff */
[----:B------:R-:W-:Y:S02]  /*1090*/  IMAD.MOV R7, RZ, RZ, -R7 ;  /* 0x000000ffff077224 */ /* 0x000fe400078e0a07 */
[----:B------:R-:W-:Y:S02]  /*10a0*/  IMAD.MOV R6, RZ, RZ, -R6 ;  /* 0x000000ffff067224 */ /* 0x000fe400078e0a06 */
[----:B------:R-:W-:Y:S02]  /*10b0*/  IMAD R8, R8, 0x1000, R9 ;  /* 0x0000100008087824 */ /* 0x000fe400078e0209 */
[C---:B------:R-:W-:Y:S02]  /*10c0*/  IMAD R65, R14.reuse, R7, R65 ;  /* 0x000000070e417224 */ /* 0x040fe400078e0241 */
[----:B------:R-:W-:Y:S02]  /*10d0*/  IMAD R51, R14, R6, R51 ;  /* 0x000000060e337224 */ /* 0x000fe400078e0233 */
[----:B------:R-:W-:Y:S01]  /*10e0*/  IMAD.IADD R33, R8, 0x1, R15 ;  /* 0x0000000108217824 */ /* 0x000fe200078e020f */
[----:B----4-:R-:W-:Y:S06]  /*10f0*/  @P1 BRA `(.L_x_5) ;  /* 0x0000000000181947 */ /* 0x010fec0003800000 */
[----:B------:R-:W-:Y:S01]  /*1100*/  ELECT P6, URZ, PT ;  /* 0x0000000000ff782f */ /* 0x000fe200038c0000 */
[----:B------:R-:W-:Y:S01]  /*1110*/  IMAD.MOV.U32 R5, RZ, RZ, 0x1 ;  /* 0x00000001ff057424 */ /* 0x000fe200078e00ff */
[----:B------:R-:W-:Y:S01]  /*1120*/  UMOV UR6, 0x40 ;  /* 0x0000004000067882 */ /* 0x000fe20000000000 */
[----:B------:R-:W-:Y:S01]  /*1130*/  UVIRTCOUNT.DEALLOC.SMPOOL 0x80 ;  /* 0x000000800000784c */ /* 0x000fe20000000000 */
[----:B------:R-:W-:-:S09]  /*1140*/  ULEA UR6, UR5, UR6, 0x18 ;  /* 0x0000000605067291 */ /* 0x000fd2000f8ec0ff */
[----:B------:R1:W-:Y:S03]  /*1150*/  @P6 STS.U8 [UR6], R5 ;  /* 0x00000005ff006988 */ /* 0x0003e60008000006 */
.L_x_5:
[----:B------:R-:W-:Y:S01]  /*1160*/  UIADD3 UR12, UPT, UPT, UR10, UR4, URZ ;  /* 0x000000040a0c7290 */ /* 0x000fe2000fffe0ff */
[----:B------:R-:W-:Y:S01]  /*1170*/  IMAD.SHL.U32 R36, R35, 0x2, RZ ;  /* 0x0000000223247824 */ /* 0x000fe200078e00ff */
[----:B------:R-:W-:Y:S01]  /*1180*/  VOTEU.ALL UP0, P2 ;  /* 0x0000000000ff7886 */ /* 0x000fe20001000000 */
[----:B------:R-:W-:Y:S01]  /*1190*/  UIADD3 UR8, UPT, UPT, UR11, 0x2000, URZ ;  /* 0x000020000b087890 */ /* 0x000fe2000fffe0ff */
[----:B------:R-:W-:Y:S01]  /*11a0*/  IMAD R43, R56, 0x1e, RZ ;  /* 0x0000001e382b7824 */ /* 0x000fe200078e02ff */
[----:B------:R-:W-:Y:S01]  /*11b0*/  VOTEU.ALL UP1, P2 ;  /* 0x0000000000ff7886 */ /* 0x000fe20001020000 */
[----:B------:R-:W-:Y:S01]  /*11c0*/  IADD3 R6, P6, PT, R36, UR16, RZ ;  /* 0x0000001024067c10 */ /* 0x000fe2000ffde0ff */
[----:B-1----:R-:W-:Y:S01]  /*11d0*/  IMAD R5, R56, 0xf, RZ ;  /* 0x0000000f38057824 */ /* 0x002fe200078e02ff */
[----:B------:R-:W-:-:S04]  /*11e0*/  @!UP0 UIADD3 UR4, UPT, UPT, -UR7, 0x100000, URZ ;  /* 0x0010000007048890 */ /* 0x000fc8000fffe1ff */
[----:B------:R-:W-:Y:S02]  /*11f0*/  @!UP0 USHF.L.U32 UR5, UR4, 0xb, URZ ;  /* 0x0000000b04058899 */ /* 0x000fe400080006ff */
[----:B------:R-:W-:Y:S01]  /*1200*/  @!UP0 USHF.L.U32 UR4, UR4, 0x1, URZ ;  /* 0x0000000104048899 */ /* 0x000fe200080006ff */
[----:B------:R-:W-:Y:S01]  /*1210*/  STTM.x64 tmem[UR12], RZ ;  /* 0x000000ff000079ed */ /* 0x000fe2000834000c */
[----:B------:R-:W1:Y:S02]  /*1220*/  FENCE.VIEW.ASYNC.T ;  /* 0x00000000000073c6 */ /* 0x000e640000000200 */
[----:B-1----:R-:W-:Y:S01]  /*1230*/  BAR.SYNC.DEFER_BLOCKING 0x0 ;  /* 0x0000000000007b1d */ /* 0x002fe20000010000 */
[----:B------:R-:W-:Y:S01]  /*1240*/  LEA.HI.X.SX32 R7, R35, UR17, 0x1, P6 ;  /* 0x0000001123077c11 */ /* 0x000fe2000b0f0eff */
[----:B------:R-:W-:Y:S01]  /*1250*/  IMAD.SHL.U32 R20, R56, 0x2, RZ ;  /* 0x0000000238147824 */ /* 0x000fe200078e00ff */
[----:B------:R-:W-:Y:S02]  /*1260*/  IADD3 R12, P6, PT, R43, R6, RZ ;  /* 0x000000062b0c7210 */ /* 0x000fe40007fde0ff */
[----:B------:R-:W-:-:S02]  /*1270*/  PRMT R15, RZ, 0x7610, R15 ;  /* 0x00007610ff0f7816 */ /* 0x000fc4000000000f */
[----:B------:R-:W-:Y:S01]  /*1280*/  LEA.HI.X.SX32 R13, R5, R7, 0x1, P6 ;  /* 0x00000007050d7211 */ /* 0x000fe200030f0eff */
[----:B------:R-:W-:Y:S01]  /*1290*/  VIADD R10, R4, 0xfffffffb ;  /* 0xfffffffb040a7836 */ /* 0x000fe20000000000 */
[----:B------:R-:W-:Y:S01]  /*12a0*/  IADD3 R8, P6, PT, R20, R6, RZ ;  /* 0x0000000614087210 */ /* 0x000fe20007fde0ff */
[----:B------:R-:W1:Y:S02]  /*12b0*/  FENCE.VIEW.ASYNC.S ;  /* 0x00000000000073c6 */ /* 0x000e640000000000 */
[----:B-1----:R1:W2:Y:S02]  /*12c0*/  @!UP1 SYNCS.EXCH.64 URZ, [UR8], UR4 ;  /* 0x0000000408ff95b2 */ /* 0x0022a40008000100 */
[----:B--2---:R-:W-:Y:S01]  /*12d0*/  BAR.SYNC.DEFER_BLOCKING 0x0 ;  /* 0x0000000000007b1d */ /* 0x004fe20000010000 */
[----:B------:R-:W-:Y:S02]  /*12e0*/  LOP3.LUT R33, R33, 0xffff, RZ, 0xc0, !PT ;  /* 0x0000ffff21217812 */ /* 0x000fe400078ec0ff */
[----:B------:R-:W-:-:S02]  /*12f0*/  PRMT R5, RZ, 0x7610, R5 ;  /* 0x00007610ff057816 */ /* 0x000fc40000000005 */
[C---:B------:R-:W-:Y:S02]  /*1300*/  LEA.HI.X.SX32 R9, R56.reuse, R7, 0x1, P6 ;  /* 0x0000000738097211 */ /* 0x040fe400030f0eff */
[----:B------:R-:W-:Y:S02]  /*1310*/  SHF.R.U32.HI R11, RZ, 0xf, R33 ;  /* 0x0000000fff0b7819 */ /* 0x000fe40000011621 */
[----:B------:R-:W-:Y:S02]  /*1320*/  PRMT R41, RZ, 0x7610, R41 ;  /* 0x00007610ff297816 */ /* 0x000fe40000000029 */
[----:B------:R-:W-:Y:S01]  /*1330*/  SHF.R.U32.HI R16, RZ, 0xe, R33 ;  /* 0x0000000eff107819 */ /* 0x000fe20000011621 */
[C---:B------:R-:W-:Y:S01]  /*1340*/  IMAD R25, R56.reuse, 0x22, RZ ;  /* 0x0000002238197824 */ /* 0x040fe200078e02ff */
[----:B------:R-:W-:Y:S01]  /*1350*/  PRMT R39, RZ, 0x7610, R39 ;  /* 0x00007610ff277816 */ /* 0x000fe20000000027 */
[C---:B------:R-:W-:Y:S01]  /*1360*/  IMAD.SHL.U32 R21, R56.reuse, 0x4, RZ ;  /* 0x0000000438157824 */ /* 0x040fe200078e00ff */
[----:B------:R-:W-:Y:S01]  /*1370*/  PRMT R40, RZ, 0x7610, R40 ;  /* 0x00007610ff287816 */ /* 0x000fe20000000028 */
[C---:B------:R-:W-:Y:S01]  /*1380*/  IMAD R22, R56.reuse, 0x9, RZ ;  /* 0x0000000938167824 */ /* 0x040fe200078e02ff */
[----:B------:R-:W-:Y:S01]  /*1390*/  PRMT R45, RZ, 0x7610, R45 ;  /* 0x00007610ff2d7816 */ /* 0x000fe2000000002d */
[----:B------:R-:W-:Y:S01]  /*13a0*/  IMAD R27, R56, 0x24, RZ ;  /* 0x00000024381b7824 */ /* 0x000fe200078e02ff */
[----:B------:R-:W-:-:S02]  /*13b0*/  PRMT R46, RZ, 0x7610, R46 ;  /* 0x00007610ff2e7816 */ /* 0x000fc4000000002e */
[----:B------:R-:W-:Y:S01]  /*13c0*/  PRMT R44, RZ, 0x7610, R44 ;  /* 0x00007610ff2c7816 */ /* 0x000fe2000000002c */
[----:B------:R-:W-:Y:S01]  /*13d0*/  IMAD.SHL.U32 R23, R56, 0x8, RZ ;  /* 0x0000000838177824 */ /* 0x000fe200078e00ff */
[----:B------:R-:W-:Y:S01]  /*13e0*/  PRMT R49, RZ, 0x7610, R49 ;  /* 0x00007610ff317816 */ /* 0x000fe20000000031 */
[----:B------:R2:W5:Y:S01]  /*13f0*/  @!P0 LDG.E.U16 R15, desc[UR22][R12.64] ;  /* 0x000000160c0f8981 */ /* 0x000562000c1e1500 */
[----:B------:R-:W-:Y:S02]  /*1400*/  ISETP.GE.U32.AND P0, PT, R10, 0x7fffffdc, PT ;  /* 0x7fffffdc0a00780c */ /* 0x000fe40003f06070 */
[----:B------:R-:W-:Y:S01]  /*1410*/  PRMT R47, RZ, 0x7610, R47 ;  /* 0x00007610ff2f7816 */ /* 0x000fe2000000002f */
[----:B------:R3:W5:Y:S01]  /*1420*/  @!P5 LDG.E.U16 R5, desc[UR22][R8.64] ;  /* 0x000000160805d981 */ /* 0x000762000c1e1500 */
[C---:B------:R-:W-:Y:S02]  /*1430*/  LEA R10, P6, R56.reuse, R6, 0x2 ;  /* 0x00000006380a7211 */ /* 0x040fe400078c10ff */
[----:B------:R-:W-:Y:S01]  /*1440*/  PRMT R54, RZ, 0x7610, R54 ;  /* 0x00007610ff367816 */ /* 0x000fe20000000036 */
[----:B------:R-:W-:Y:S01]  /*1450*/  IMAD R29, R56, 0x28, RZ ;  /* 0x00000028381d7824 */ /* 0x000fe200078e02ff */
[----:B------:R-:W-:-:S02]  /*1460*/  LOP3.LUT P5, RZ, R11, 0x1, RZ, 0xc0, !PT ;  /* 0x000000010bff7812 */ /* 0x000fc400078ac0ff */
[----:B------:R-:W-:Y:S02]  /*1470*/  PRMT R48, RZ, 0x7610, R48 ;  /* 0x00007610ff307816 */ /* 0x000fe40000000030 */
[----:B------:R-:W-:Y:S02]  /*1480*/  PRMT R52, RZ, 0x7610, R52 ;  /* 0x00007610ff347816 */ /* 0x000fe40000000034 */
[----:B------:R-:W-:Y:S02]  /*1490*/  PRMT R53, RZ, 0x7610, R53 ;  /* 0x00007610ff357816 */ /* 0x000fe40000000035 */
[----:B------:R-:W-:Y:S01]  /*14a0*/  PRMT R59, RZ, 0x7610, R59 ;  /* 0x00007610ff3b7816 */ /* 0x000fe2000000003b */
[----:B------:R-:W-:Y:S01]  /*14b0*/  IMAD R31, R56, 0x2e, RZ ;  /* 0x0000002e381f7824 */ /* 0x000fe200078e02ff */
[----:B------:R-:W-:Y:S01]  /*14c0*/  LEA.HI.X.SX32 R11, R20, R7, 0x1, P6 ;  /* 0x00000007140b7211 */ /* 0x000fe200030f0eff */
[C---:B--2---:R-:W-:Y:S01]  /*14d0*/  IMAD.SHL.U32 R13, R56.reuse, 0x10, RZ ;  /* 0x00000010380d7824 */ /* 0x044fe200078e00ff */
[----:B------:R-:W-:-:S02]  /*14e0*/  LEA R12, P6, R56, R6, 0x5 ;  /* 0x00000006380c7211 */ /* 0x000fc400078c28ff */
[----:B------:R-:W-:Y:S01]  /*14f0*/  PRMT R55, RZ, 0x7610, R55 ;  /* 0x00007610ff377816 */ /* 0x000fe20000000037 */
[----:B------:R2:W5:Y:S01]  /*1500*/  @!P4 LDG.E.U16 R41, desc[UR22][R10.64] ;  /* 0x000000160a29c981 */ /* 0x000562000c1e1500 */
[----:B------:R-:W-:Y:S01]  /*1510*/  LOP3.LUT P4, RZ, R16, 0x1, RZ, 0xc0, !PT ;  /* 0x0000000110ff7812 */ /* 0x000fe2000788c0ff */
[----:B---3--:R-:W-:Y:S01]  /*1520*/  IMAD R9, R56, 0x11, RZ ;  /* 0x0000001138097824 */ /* 0x008fe200078e02ff */
[-C--:B------:R-:W-:Y:S01]  /*1530*/  LEA.HI.X.SX32 R13, R13, R7.reuse, 0x1, P6 ;  /* 0x000000070d0d7211 */ /* 0x080fe200030f0eff */
[----:B------:R-:W-:Y:S01]  /*1540*/  VIADD R8, R4, 0xfffffff6 ;  /* 0xfffffff604087836 */ /* 0x000fe20000000000 */
[----:B------:R-:W-:Y:S02]  /*1550*/  IADD3 R24, P6, PT, R25, R6, RZ ;  /* 0x0000000619187210 */ /* 0x000fe40007fde0ff */
[----:B------:R-:W-:Y:S01]  /*1560*/  PRMT R62, RZ, 0x7610, R62 ;  /* 0x00007610ff3e7816 */ /* 0x000fe2000000003e */
[----:B------:R3:W5:Y:S01]  /*1570*/  @P5 LDG.E.U16 R39, desc[UR22][R12.64] ;  /* 0x000000160c275981 */ /* 0x000762000c1e1500 */
[----:B------:R-:W-:Y:S01]  /*1580*/  LEA.HI.X.SX32 R25, R9, R7, 0x1, P6 ;  /* 0x0000000709197211 */ /* 0x000fe200030f0eff */
[----:B--2---:R-:W-:Y:S01]  /*1590*/  IMAD R11, R56, 0x12, RZ ;  /* 0x00000012380b7824 */ /* 0x004fe200078e02ff */
[----:B------:R-:W-:-:S02]  /*15a0*/  ISETP.GE.U32.AND P5, PT, R8, 0x7fffffd7, PT ;  /* 0x7fffffd70800780c */ /* 0x000fc40003fa6070 */
[----:B------:R-:W-:Y:S01]  /*15b0*/  PRMT R58, RZ, 0x7610, R58 ;  /* 0x00007610ff3a7816 */ /* 0x000fe2000000003a */
[----:B------:R-:W5:Y:S01]  /*15c0*/  @P4 LDG.E.U16 R40, desc[UR22][R24.64] ;  /* 0x0000001618284981 */ /* 0x000f62000c1e1500 */
[C---:B------:R-:W-:Y:S02]  /*15d0*/  LEA R8, P6, R56.reuse, R6, 0x3 ;  /* 0x0000000638087211 */ /* 0x040fe400078c18ff */
[----:B------:R-:W-:Y:S01]  /*15e0*/  PRMT R63, RZ, 0x7610, R63 ;  /* 0x00007610ff3f7816 */ /* 0x000fe2000000003f */
[C---:B------:R-:W-:Y:S01]  /*15f0*/  IMAD R73, R56.reuse, 0x30, RZ ;  /* 0x0000003038497824 */ /* 0x040fe200078e02ff */
[----:B------:R-:W-:Y:S02]  /*1600*/  SHF.R.U32.HI R10, RZ, 0xd, R33 ;  /* 0x0000000dff0a7819 */ /* 0x000fe40000011621 */
[----:B------:R-:W-:Y:S01]  /*1610*/  PRMT R61, RZ, 0x7610, R61 ;  /* 0x00007610ff3d7816 */ /* 0x000fe2000000003d */
[----:B------:R-:W-:Y:S01]  /*1620*/  IMAD R30, R56, 0xe, RZ ;  /* 0x0000000e381e7824 */ /* 0x000fe200078e02ff */
[----:B------:R-:W-:-:S02]  /*1630*/  LEA.HI.X.SX32 R9, R21, R7, 0x1, P6 ;  /* 0x0000000715097211 */ /* 0x000fc400030f0eff */
[----:B------:R-:W-:Y:S02]  /*1640*/  PRMT R60, RZ, 0x7610, R60 ;  /* 0x00007610ff3c7816 */ /* 0x000fe4000000003c */
[----:B------:R-:W-:Y:S01]  /*1650*/  PRMT R66, RZ, 0x7610, R66 ;  /* 0x00007610ff427816 */ /* 0x000fe20000000042 */
[----:B------:R2:W5:Y:S01]  /*1660*/  @!P0 LDG.E.U16 R45, desc[UR22][R8.64] ;  /* 0x00000016082d8981 */ /* 0x000562000c1e1500 */
[-C--:B---3--:R-:W-:Y:S01]  /*1670*/  IADD3 R12, P6, PT, R11, R6.reuse, RZ ;  /* 0x000000060b0c7210 */ /* 0x088fe20007fde0ff */
[----:B------:R-:W-:Y:S01]  /*1680*/  IMAD R67, R56, 0x1a, RZ ;  /* 0x0000001a38437824 */ /* 0x000fe200078e02ff */
[----:B------:R-:W-:Y:S01]  /*1690*/  LOP3.LUT P4, RZ, R10, 0x1, RZ, 0xc0, !PT ;  /* 0x000000010aff7812 */ /* 0x000fe2000788c0ff */
[----:B------:R-:W-:Y:S01]  /*16a0*/  VIADD R10, R4, 0xfffffff7 ;  /* 0xfffffff7040a7836 */ /* 0x000fe20000000000 */
[----:B------:R-:W-:Y:S01]  /*16b0*/  LEA.HI.X.SX32 R13, R22, R7, 0x1, P6 ;  /* 0x00000007160d7211 */ /* 0x000fe200030f0eff */
[----:B------:R-:W-:Y:S01]  /*16c0*/  IMAD R32, R56, 0xd, RZ ;  /* 0x0000000d38207824 */ /* 0x000fe200078e02ff */
[----:B------:R-:W-:-:S02]  /*16d0*/  IADD3 R26, P6, PT, R27, R6, RZ ;  /* 0x000000061b1a7210 */ /* 0x000fc40007fde0ff */
[----:B------:R-:W-:Y:S01]  /*16e0*/  PRMT R64, RZ, 0x7610, R64 ;  /* 0x00007610ff407816 */ /* 0x000fe20000000040 */
[----:B------:R3:W5:Y:S01]  /*16f0*/  @!P5 LDG.E.U16 R46, desc[UR22][R12.64] ;  /* 0x000000160c2ed981 */ /* 0x000762000c1e1500 */
[----:B------:R-:W-:Y:S01]  /*1700*/  ISETP.GE.U32.AND P0, PT, R10, 0x7fffffd8, PT ;  /* 0x7fffffd80a00780c */ /* 0x000fe20003f06070 */
[----:B------:R-:W-:Y:S01]  /*1710*/  VIADD R10, R4, 0xfffffffa ;  /* 0xfffffffa040a7836 */ /* 0x000fe20000000000 */
[-C--:B------:R-:W-:Y:S01]  /*1720*/  LEA.HI.X.SX32 R27, R11, R7.reuse, 0x1, P6 ;  /* 0x000000070b1b7211 */ /* 0x080fe200030f0eff */
[C---:B------:R-:W-:Y:S01]  /*1730*/  IMAD R77, R56.reuse, 0x36, RZ ;  /* 0x00000036384d7824 */ /* 0x040fe200078e02ff */
[----:B--2---:R-:W-:Y:S01]  /*1740*/  SHF.R.U32.HI R8, RZ, 0xc, R33 ;  /* 0x0000000cff087819 */ /* 0x004fe20000011621 */
[----:B------:R-:W-:Y:S01]  /*1750*/  IMAD R25, R56, 0x26, RZ ;  /* 0x0000002638197824 */ /* 0x000fe200078e02ff */
[----:B------:R-:W-:Y:S01]  /*1760*/  ISETP.GE.U32.AND P5, PT, R10, 0x7fffffdb, PT ;  /* 0x7fffffdb0a00780c */ /* 0x000fe20003fa6070 */
[----:B------:R2:W5:Y:S01]  /*1770*/  @P4 LDG.E.U16 R44, desc[UR22][R26.64] ;  /* 0x000000161a2c4981 */ /* 0x000562000c1e1500 */
[CC--:B------:R-:W-:Y:S01]  /*1780*/  LEA R10, P6, R56.reuse, R6.reuse, 0x4 ;  /* 0x00000006380a7211 */ /* 0x0c0fe200078c20ff */
[----:B------:R-:W-:Y:S01]  /*1790*/  IMAD R75, R56, 0x34, RZ ;  /* 0x00000034384b7824 */ /* 0x000fe200078e02ff */
[----:B------:R-:W-:Y:S01]  /*17a0*/  LOP3.LUT P4, RZ, R8, 0x1, RZ, 0xc0, !PT ;  /* 0x0000000108ff7812 */ /* 0x000fe2000788c0ff */
[----:B------:R-:W-:Y:S01]  /*17b0*/  IMAD R9, R56, 0x13, RZ ;  /* 0x0000001338097824 */ /* 0x000fe200078e02ff */
[-C--:B------:R-:W-:Y:S01]  /*17c0*/  LEA.HI.X.SX32 R11, R23, R7.reuse, 0x1, P6 ;  /* 0x00000007170b7211 */ /* 0x080fe200030f0eff */
[----:B------:R-:W-:Y:S01]  /*17d0*/  VIADD R8, R4, 0xfffffff5 ;  /* 0xfffffff504087836 */ /* 0x000fe20000000000 */
[----:B---3--:R-:W-:Y:S01]  /*17e0*/  IADD3 R12, P6, PT, R25, R6, RZ ;  /* 0x00000006190c7210 */ /* 0x008fe20007fde0ff */
[C---:B------:R-:W-:Y:S01]  /*17f0*/  IMAD R24, R56.reuse, 0xa, RZ ;  /* 0x0000000a38187824 */ /* 0x040fe200078e02ff */
[----:B------:R-:W-:Y:S01]  /*1800*/  LOP3.LUT R70, R19, 0x8, RZ, 0xfc, !PT ;  /* 0x0000000813467812 */ /* 0x000fe200078efcff */
[----:B------:R3:W5:Y:S01]  /*1810*/  @!P0 LDG.E.U16 R49, desc[UR22][R10.64] ;  /* 0x000000160a318981 */ /* 0x000762000c1e1500 */
[----:B------:R-:W-:Y:S01]  /*1820*/  LEA.HI.X.SX32 R13, R9, R7, 0x1, P6 ;  /* 0x00000007090d7211 */ /* 0x000fe200030f0eff */
[----:B------:R-:W-:Y:S01]  /*1830*/  IMAD R25, R56, 0x5, RZ ;  /* 0x0000000538197824 */ /* 0x000fe200078e02ff */
[----:B------:R-:W-:-:S02]  /*1840*/  ISETP.GE.U32.AND P0, PT, R8, 0x7fffffd6, PT ;  /* 0x7fffffd60800780c */ /* 0x000fc40003f06070 */
[C---:B------:R-:W-:Y:S01]  /*1850*/  LOP3.LUT R74, R19.reuse, 0x18, RZ, 0xfc, !PT ;  /* 0x00000018134a7812 */ /* 0x040fe200078efcff */
[----:B------:R4:W5:Y:S01]  /*1860*/  @P4 LDG.E.U16 R47, desc[UR22][R12.64] ;  /* 0x000000160c2f4981 */ /* 0x000962000c1e1500 */
[----:B------:R-:W-:Y:S02]  /*1870*/  SHF.R.U32.HI R9, RZ, 0xb, R33 ;  /* 0x0000000bff097819 */ /* 0x000fe40000011621 */
[----:B------:R-:W-:Y:S01]  /*1880*/  LOP3.LUT R76, R19, 0x20, RZ, 0xfc, !PT ;  /* 0x00000020134c7812 */ /* 0x000fe200078efcff */
[----:B------:R-:W-:Y:S01]  /*1890*/  IMAD R87, R56, 0x3a, RZ ;  /* 0x0000003a38577824 */ /* 0x000fe200078e02ff */
[----:B------:R-:W-:Y:S01]  /*18a0*/  IADD3 R8, P6, PT, R24, R6, RZ ;  /* 0x0000000618087210 */ /* 0x000fe20007fde0ff */
[----:B--2---:R-:W-:Y:S01]  /*18b0*/  IMAD R27, R56, 0x14, RZ ;  /* 0x00000014381b7824 */ /* 0x004fe200078e02ff */
[----:B------:R-:W-:Y:S01]  /*18c0*/  LOP3.LUT P4, RZ, R9, 0x1, RZ, 0xc0, !PT ;  /* 0x0000000109ff7812 */ /* 0x000fe2000788c0ff */
[----:B---3--:R-:W-:Y:S01]  /*18d0*/  VIADD R11, R4, 0xfffffff4 ;  /* 0xfffffff4040b7836 */ /* 0x008fe20000000000 */
[----:B------:R-:W-:-:S02]  /*18e0*/  LEA.HI.X.SX32 R9, R25, R7, 0x1, P6 ;  /* 0x0000000719097211 */ /* 0x000fc400030f0eff */
[C---:B------:R-:W-:Y:S02]  /*18f0*/  LOP3.LUT R78, R19.reuse, 0x28, RZ, 0xfc, !PT ;  /* 0x00000028134e7812 */ /* 0x040fe400078efcff */
[----:B------:R-:W-:Y:S01]  /*1900*/  LOP3.LUT R80, R19, 0x2c, RZ, 0xfc, !PT ;  /* 0x0000002c13507812 */ /* 0x000fe200078efcff */
[----:B------:R2:W5:Y:S01]  /*1910*/  @!P5 LDG.E.U16 R54, desc[UR22][R8.64] ;  /* 0x000000160836d981 */ /* 0x000562000c1e1500 */
[----:B------:R-:W-:Y:S02]  /*1920*/  IADD3 R10, P6, PT, R27, R6, RZ ;  /* 0x000000061b0a7210 */ /* 0x000fe40007fde0ff */
[----:B------:R-:W-:Y:S01]  /*1930*/  LOP3.LUT R82, R19, 0x34, RZ, 0xfc, !PT ;  /* 0x0000003413527812 */ /* 0x000fe200078efcff */
[----:B------:R-:W-:Y:S01]  /*1940*/  IMAD R99, R56, 0x1c, RZ ;  /* 0x0000001c38637824 */ /* 0x000fe200078e02ff */
[----:B------:R-:W-:Y:S01]  /*1950*/  ISETP.GE.U32.AND P5, PT, R11, 0x7fffffd5, PT ;  /* 0x7fffffd50b00780c */ /* 0x000fe20003fa6070 */
[----:B-1----:R-:W1:Y:S01]  /*1960*/  LDCU UR4, c[0x0][0x3b0] ;  /* 0x00007600ff0477ac */ /* 0x002e620008000800 */
[----:B------:R-:W-:-:S02]  /*1970*/  LEA.HI.X.SX32 R11, R24, R7, 0x1, P6 ;  /* 0x00000007180b7211 */ /* 0x000fc400030f0eff */
[-C--:B----4-:R-:W-:Y:S02]  /*1980*/  IADD3 R12, P6, PT, R29, R6.reuse, RZ ;  /* 0x000000061d0c7210 */ /* 0x090fe40007fde0ff */
[--C-:B------:R-:W-:Y:S01]  /*1990*/  SHF.R.U32.HI R16, RZ, 0xa, R33.reuse ;  /* 0x0000000aff107819 */ /* 0x100fe20000011621 */
[C---:B------:R-:W-:Y:S01]  /*19a0*/  IMAD R29, R56.reuse, 0x2a, RZ ;  /* 0x0000002a381d7824 */ /* 0x040fe200078e02ff */
[----:B------:R-:W-:Y:S01]  /*19b0*/  LEA.HI.X.SX32 R13, R27, R7, 0x1, P6 ;  /* 0x000000071b0d7211 */ /* 0x000fe200030f0eff */
[----:B--2---:R-:W-:Y:S01]  /*19c0*/  IMAD R9, R56, 0x15, RZ ;  /* 0x0000001538097824 */ /* 0x004fe200078e02ff */
[----:B------:R-:W-:Y:S01]  /*19d0*/  LOP3.LUT P6, RZ, R16, 0x1, RZ, 0xc0, !PT ;  /* 0x0000000110ff7812 */ /* 0x000fe200078cc0ff */
[C---:B------:R-:W-:Y:S01]  /*19e0*/  IMAD R27, R56.reuse, 0x16, RZ ;  /* 0x00000016381b7824 */ /* 0x040fe200078e02ff */
[----:B------:R-:W-:Y:S01]  /*19f0*/  SHF.R.U32.HI R8, RZ, 0x9, R33 ;  /* 0x00000009ff087819 */ /* 0x000fe20000011621 */
[----:B------:R2:W5:Y:S01]  /*1a00*/  @P4 LDG.E.U16 R48, desc[UR22][R12.64] ;  /* 0x000000160c304981 */ /* 0x000562000c1e1500 */
[----:B------:R-:W-:Y:S01]  /*1a10*/  IADD3 R28, P4, PT, R29, R6, RZ ;  /* 0x000000061d1c7210 */ /* 0x000fe20007f9e0ff */
[----:B------:R-:W-:-:S02]  /*1a20*/  IMAD R26, R56, 0xb, RZ ;  /* 0x0000000b381a7824 */ /* 0x000fc400078e02ff */
[----:B------:R3:W5:Y:S01]  /*1a30*/  @!P0 LDG.E.U16 R52, desc[UR22][R10.64] ;  /* 0x000000160a348981 */ /* 0x000762000c1e1500 */
[----:B------:R-:W-:Y:S02]  /*1a40*/  LOP3.LUT P0, RZ, R8, 0x1, RZ, 0xc0, !PT ;  /* 0x0000000108ff7812 */ /* 0x000fe4000780c0ff */
[----:B------:R-:W-:Y:S02]  /*1a50*/  LEA.HI.X.SX32 R29, R9, R7, 0x1, P4 ;  /* 0x00000007091d7211 */ /* 0x000fe400020f0eff */
[----:B------:R-:W-:Y:S01]  /*1a60*/  IADD3 R8, P4, PT, R27, R6, RZ ;  /* 0x000000061b087210 */ /* 0x000fe20007f9e0ff */
[----:B--2---:R-:W-:Y:S02]  /*1a70*/  VIADD R12, R4, 0xfffffffc ;  /* 0xfffffffc040c7836 */ /* 0x004fe40000000000 */
[----:B------:R2:W5:Y:S01]  /*1a80*/  @P6 LDG.E.U16 R53, desc[UR22][R28.64] ;  /* 0x000000161c356981 */ /* 0x000562000c1e1500 */
[----:B---3--:R-:W-:Y:S01]  /*1a90*/  IMAD R11, R56, 0x2c, RZ ;  /* 0x0000002c380b7824 */ /* 0x008fe200078e02ff */
[----:B------:R-:W-:-:S02]  /*1aa0*/  SHF.R.U32.HI R10, RZ, 0x8, R33 ;  /* 0x00000008ff0a7819 */ /* 0x000fc40000011621 */
[-C--:B------:R-:W-:Y:S02]  /*1ab0*/  LEA.HI.X.SX32 R9, R26, R7.reuse, 0x1, P4 ;  /* 0x000000071a097211 */ /* 0x080fe400020f0eff */
[----:B------:R-:W-:Y:S02]  /*1ac0*/  LOP3.LUT P4, RZ, R10, 0x1, RZ, 0xc0, !PT ;  /* 0x000000010aff7812 */ /* 0x000fe4000788c0ff */
[-C--:B------:R-:W-:Y:S01]  /*1ad0*/  IADD3 R10, P6, PT, R11, R6.reuse, RZ ;  /* 0x000000060b0a7210 */ /* 0x080fe20007fde0ff */
[----:B------:R3:W5:Y:S01]  /*1ae0*/  @!P5 LDG.E.U16 R59, desc[UR22][R8.64] ;  /* 0x00000016083bd981 */ /* 0x000762000c1e1500 */
[----:B------:R-:W-:Y:S01]  /*1af0*/  ISETP.GE.U32.AND P5, PT, R12, 0x7fffffdd, PT ;  /* 0x7fffffdd0c00780c */ /* 0x000fe20003fa6070 */
[C---:B------:R-:W-:Y:S01]  /*1b00*/  IMAD R13, R56.reuse, 0x17, RZ ;  /* 0x00000017380d7824 */ /* 0x040fe200078e02ff */
[----:B------:R-:W-:Y:S01]  /*1b10*/  LEA.HI.X.SX32 R11, R27, R7, 0x1, P6 ;  /* 0x000000071b0b7211 */ /* 0x000fe200030f0eff */
[----:B------:R-:W-:Y:S01]  /*1b20*/  IMAD R27, R56, 0x6, RZ ;  /* 0x00000006381b7824 */ /* 0x000fe200078e02ff */
[----:B------:R-:W-:Y:S01]  /*1b30*/  IADD3 R12, P6, PT, R31, R6, RZ ;  /* 0x000000061f0c7210 */ /* 0x000fe20007fde0ff */
[----:B------:R-:W-:-:S02]  /*1b40*/  VIADD R16, R4, 0xfffffff9 ;  /* 0xfffffff904107836 */ /* 0x000fc40000000000 */
[C---:B--2---:R-:W-:Y:S01]  /*1b50*/  IMAD R28, R56.reuse, 0x3, RZ ;  /* 0x00000003381c7824 */ /* 0x044fe200078e02ff */
[-C--:B------:R-:W-:Y:S01]  /*1b60*/  LEA.HI.X.SX32 R13, R13, R7.reuse, 0x1, P6 ;  /* 0x000000070d0d7211 */ /* 0x080fe200030f0eff */
[----:B------:R2:W5:Y:S01]  /*1b70*/  @P0 LDG.E.U16 R55, desc[UR22][R10.64] ;  /* 0x000000160a370981 */ /* 0x000562000c1e1500 */
[----:B---3--:R-:W-:Y:S01]  /*1b80*/  IADD3 R8, P6, PT, R27, R6, RZ ;  /* 0x000000061b087210 */ /* 0x008fe20007fde0ff */
[----:B------:R-:W-:Y:S01]  /*1b90*/  IMAD R29, R56, 0xc, RZ ;  /* 0x0000000c381d7824 */ /* 0x000fe200078e02ff */
[----:B------:R-:W-:Y:S01]  /*1ba0*/  ISETP.GE.U32.AND P0, PT, R16, 0x7fffffda, PT ;  /* 0x7fffffda1000780c */ /* 0x000fe20003f06070 */
[----:B------:R-:W-:Y:S01]  /*1bb0*/  IMAD R31, R56, 0x18, RZ ;  /* 0x00000018381f7824 */ /* 0x000fe200078e02ff */
[----:B------:R-:W-:Y:S01]  /*1bc0*/  LEA.HI.X.SX32 R9, R28, R7, 0x1, P6 ;  /* 0x000000071c097211 */ /* 0x000fe200030f0eff */
[----:B------:R-:W-:Y:S01]  /*1bd0*/  VIADD R16, R4, 0xfffffff3 ;  /* 0xfffffff304107836 */ /* 0x000fe20000000000 */
[----:B------:R3:W5:Y:S01]  /*1be0*/  @P4 LDG.E.U16 R58, desc[UR22][R12.64] ;  /* 0x000000160c3a4981 */ /* 0x000762000c1e1500 */
[----:B--2---:R-:W-:-:S03]  /*1bf0*/  SHF.R.U32.HI R11, RZ, 0x7, R33 ;  /* 0x00000007ff0b7819 */ /* 0x004fc60000011621 */
[----:B------:R2:W5:Y:S01]  /*1c00*/  @!P5 LDG.E.U16 R62, desc[UR22][R8.64] ;  /* 0x00000016083ed981 */ /* 0x000562000c1e1500 */
[-C--:B------:R-:W-:Y:S02]  /*1c10*/  IADD3 R10, P6, PT, R29, R6.reuse, RZ ;  /* 0x000000061d0a7210 */ /* 0x080fe40007fde0ff */
[----:B------:R-:W-:Y:S02]  /*1c20*/  LOP3.LUT P5, RZ, R11, 0x1, RZ, 0xc0, !PT ;  /* 0x000000010bff7812 */ /* 0x000fe400078ac0ff */
[----:B------:R-:W-:Y:S01]  /*1c30*/  ISETP.GE.U32.AND P4, PT, R16, 0x7fffffd4, PT ;  /* 0x7fffffd41000780c */ /* 0x000fe20003f86070 */
[----:B---3--:R-:W-:Y:S01]  /*1c40*/  VIADD R13, R4, 0xfffffff8 ;  /* 0xfffffff8040d7836 */ /* 0x008fe20000000000 */
[----:B------:R-:W-:Y:S02]  /*1c50*/  LEA.HI.X.SX32 R11, R27, R7, 0x1, P6 ;  /* 0x000000071b0b7211 */ /* 0x000fe400030f0eff */
[----:B------:R-:W-:-:S03]  /*1c60*/  IADD3 R12, P6, PT, R31, R6, RZ ;  /* 0x000000061f0c7210 */ /* 0x000fc60007fde0ff */
[----:B------:R-:W5:Y:S01]  /*1c70*/  @!P0 LDG.E.U16 R63, desc[UR22][R10.64] ;  /* 0x000000160a3f8981 */ /* 0x000f62000c1e1500 */
[----:B------:R-:W-:Y:S01]  /*1c80*/  ISETP.GE.U32.AND P0, PT, R13, 0x7fffffd9, PT ;  /* 0x7fffffd90d00780c */ /* 0x000fe20003f06070 */
[----:B--2---:R-:W-:Y:S01]  /*1c90*/  VIADD R8, R4, 0xfffffff2 ;  /* 0xfffffff204087836 */ /* 0x004fe20000000000 */
[----:B------:R-:W-:Y:S02]  /*1ca0*/  LEA.HI.X.SX32 R13, R29, R7, 0x1, P6 ;  /* 0x000000071d0d7211 */ /* 0x000fe400030f0eff */
[----:B------:R-:W-:-:S03]  /*1cb0*/  IADD3 R72, P6, PT, R73, R6, RZ ;  /* 0x0000000649487210 */ /* 0x000fc60007fde0ff */
[----:B------:R-:W5:Y:S01]  /*1cc0*/  @!P4 LDG.E.U16 R61, desc[UR22][R12.64] ;  /* 0x000000160c3dc981 */ /* 0x000f62000c1e1500 */
[-C--:B------:R-:W-:Y:S01]  /*1cd0*/  LEA.HI.X.SX32 R73, R31, R7.reuse, 0x1, P6 ;  /* 0x000000071f497211 */ /* 0x080fe200030f0eff */
[----:B------:R-:W-:Y:S01]  /*1ce0*/  IMAD R31, R56, 0x7, RZ ;  /* 0x00000007381f7824 */ /* 0x000fe200078e02ff */
[----:B------:R-:W-:Y:S02]  /*1cf0*/  ISETP.GE.U32.AND P6, PT, R8, 0x7fffffd3, PT ;  /* 0x7fffffd30800780c */ /* 0x000fe40003fc6070 */
[-C--:B------:R-:W-:Y:S01]  /*1d00*/  IADD3 R8, P4, PT, R30, R6.reuse, RZ ;  /* 0x000000061e087210 */ /* 0x080fe20007f9e0ff */
[----:B------:R2:W5:Y:S03]  /*1d10*/  @P5 LDG.E.U16 R60, desc[UR22][R72.64] ;  /* 0x00000016483c5981 */ /* 0x000566000c1e1500 */
[----:B------:R-:W-:Y:S02]  /*1d20*/  LEA.HI.X.SX32 R9, R31, R7, 0x1, P4 ;  /* 0x000000071f097211 */ /* 0x000fe400020f0eff */
[----:B------:R-:W-:-:S03]  /*1d30*/  IADD3 R68, P5, PT, R67, R6, RZ ;  /* 0x0000000643447210 */ /* 0x000fc60007fbe0ff */
[----:B------:R3:W5:Y:S01]  /*1d40*/  @!P0 LDG.E.U16 R66, desc[UR22][R8.64] ;  /* 0x0000001608428981 */ /* 0x000762000c1e1500 */
[----:B------:R-:W-:Y:S02]  /*1d50*/  ISETP.GT.U32.AND P0, PT, R14, R65, PT ;  /* 0x000000410e00720c */ /* 0x000fe40003f04070 */
[----:B------:R-:W-:Y:S01]  /*1d60*/  LEA.HI.X.SX32 R69, R32, R7, 0x1, P5 ;  /* 0x0000000720457211 */ /* 0x000fe200028f0eff */
[----:B--2---:R-:W-:-:S04]  /*1d70*/  IMAD R73, R56, 0x1b, RZ ;  /* 0x0000001b38497824 */ /* 0x004fc800078e02ff */
[----:B------:R2:W5:Y:S01]  /*1d80*/  @!P6 LDG.E.U16 R64, desc[UR22][R68.64] ;  /* 0x000000164440e981 */ /* 0x000562000c1e1500 */
[----:B------:R-:W-:-:S05]  /*1d90*/  ISETP.GT.U32.AND P6, PT, R14, R17, PT ;  /* 0x000000110e00720c */ /* 0x000fca0003fc4070 */
[----:B------:R-:W-:Y:S01]  /*1da0*/  @!P0 IMAD.IADD R65, R65, 0x1, -R14 ;  /* 0x0000000141418824 */ /* 0x000fe200078e0a0e */
[----:B---3--:R-:W-:Y:S01]  /*1db0*/  IADD3 R8, P0, PT, R77, R6, RZ ;  /* 0x000000064d087210 */ /* 0x008fe20007f1e0ff */
[----:B------:R-:W-:-:S03]  /*1dc0*/  VIADD R10, R4, 0xffffffff ;  /* 0xffffffff040a7836 */ /* 0x000fc60000000000 */
[----:B------:R-:W-:Y:S02]  /*1dd0*/  LEA.HI.X.SX32 R9, R73, R7, 0x1, P0 ;  /* 0x0000000749097211 */ /* 0x000fe400000f0eff */
[----:B------:R-:W-:Y:S01]  /*1de0*/  ISETP.GT.U32.AND P0, PT, R14, R51, PT ;  /* 0x000000330e00720c */ /* 0x000fe20003f04070 */
[----:B------:R-:W-:Y:S02]  /*1df0*/  IMAD R13, R56, 0x32, RZ ;  /* 0x00000032380d7824 */ /* 0x000fe400078e02ff */
[----:B------:R-:W-:Y:S01]  /*1e00*/  @!P6 IMAD.IADD R17, R17, 0x1, -R14 ;  /* 0x000000011111e824 */ /* 0x000fe200078e0a0e */
[----:B------:R-:W-:Y:S01]  /*1e10*/  ISETP.GE.U32.AND P4, PT, R10, 0x7fffffe0, PT ;  /* 0x7fffffe00a00780c */ /* 0x000fe20003f86070 */
[----:B------:R-:W-:Y:S01]  /*1e20*/  IMAD R11, R56, 0x19, RZ ;  /* 0x00000019380b7824 */ /* 0x000fe200078e02ff */
[----:B------:R-:W-:Y:S02]  /*1e30*/  IADD3 R10, P5, PT, R13, R6, RZ ;  /* 0x000000060d0a7210 */ /* 0x000fe40007fbe0ff */
[----:B------:R-:W-:-:S02]  /*1e40*/  ISETP.GT.U32.AND P6, PT, R14, R17, PT ;  /* 0x000000110e00720c */ /* 0x000fc40003fc4070 */
[----:B------:R-:W-:Y:S02]  /*1e50*/  LOP3.LUT R72, R19, 0xc, RZ, 0xfc, !PT ;  /* 0x0000000c13487812 */ /* 0x000fe400078efcff */
[----:B------:R-:W-:Y:S01]  /*1e60*/  LEA.HI.X.SX32 R11, R11, R7, 0x1, P5 ;  /* 0x000000070b0b7211 */ /* 0x000fe200028f0eff */
[----:B------:R-:W-:Y:S01]  /*1e70*/  @!P0 IMAD.IADD R51, R51, 0x1, -R14 ;  /* 0x0000000133338824 */ /* 0x000fe200078e0a0e */
[----:B------:R-:W-:Y:S02]  /*1e80*/  IADD3 R12, P5, PT, R75, R6, RZ ;  /* 0x000000064b0c7210 */ /* 0x000fe40007fbe0ff */
[----:B------:R-:W-:Y:S02]  /*1e90*/  IABS R16, R70 ;  /* 0x0000004600107213 */ /* 0x000fe40000000000 */
[----:B--2---:R-:W-:Y:S02]  /*1ea0*/  IABS R69, R72 ;  /* 0x0000004800457213 */ /* 0x004fe40000000000 */
[----:B------:R-:W-:-:S02]  /*1eb0*/  PRMT R68, RZ, 0x7610, R68 ;  /* 0x00007610ff447816 */ /* 0x000fc40000000044 */
[----:B------:R-:W-:Y:S01]  /*1ec0*/  LEA.HI.X.SX32 R13, R67, R7, 0x1, P5 ;  /* 0x00000007430d7211 */ /* 0x000fe200028f0eff */
[----:B------:R-:W-:Y:S01]  /*1ed0*/  IMAD.MOV.U32 R73, RZ, RZ, R16 ;  /* 0x000000ffff497224 */ /* 0x000fe200078e0010 */
[----:B------:R-:W-:Y:S01]  /*1ee0*/  ISETP.GT.U32.AND P5, PT, R14, R65, PT ;  /* 0x000000410e00720c */ /* 0x000fe20003fa4070 */
[----:B------:R-:W-:Y:S01]  /*1ef0*/  IMAD.HI.U32 R18, R34, R69, RZ ;  /* 0x0000004522127227 */ /* 0x000fe200078e00ff */
[----:B------:R-:W-:Y:S01]  /*1f00*/  ISETP.GT.U32.AND P0, PT, R14, R51, PT ;  /* 0x000000330e00720c */ /* 0x000fe20003f04070 */
[----:B------:R2:W5:Y:S01]  /*1f10*/  @!P4 LDG.E.U16 R68, desc[UR22][R6.64] ;  /* 0x000000160644c981 */ /* 0x000562000c1e1500 */
[----:B------:R-:W-:Y:S01]  /*1f20*/  ISETP.GE.AND P4, PT, R50, RZ, PT ;  /* 0x000000ff3200720c */ /* 0x000fe20003f86270 */
[----:B------:R-:W-:Y:S02]  /*1f30*/  @!P6 IMAD.IADD R17, R17, 0x1, -R14 ;  /* 0x000000011111e824 */ /* 0x000fe400078e0a0e */
[----:B------:R-:W-:-:S04]  /*1f40*/  IMAD.HI.U32 R16, R34, R73, RZ ;  /* 0x0000004922107227 */ /* 0x000fc800078e00ff */
[----:B------:R-:W-:Y:S02]  /*1f50*/  IMAD.MOV R18, RZ, RZ, -R18 ;  /* 0x000000ffff127224 */ /* 0x000fe400078e0a12 */
[----:B------:R-:W-:Y:S02]  /*1f60*/  IMAD.MOV.U32 R67, RZ, RZ, R17 ;  /* 0x000000ffff437224 */ /* 0x000fe400078e0011 */
[----:B------:R-:W-:Y:S02]  /*1f70*/  IMAD.MOV R16, RZ, RZ, -R16 ;  /* 0x000000ffff107224 */ /* 0x000fe400078e0a10 */
[C---:B------:R-:W-:Y:S02]  /*1f80*/  IMAD R17, R14.reuse, R18, R69 ;  /* 0x000000120e117224 */ /* 0x040fe400078e0245 */
[----:B------:R-:W-:Y:S02]  /*1f90*/  @!P5 IMAD.IADD R65, R65, 0x1, -R14 ;  /* 0x000000014141d824 */ /* 0x000fe400078e0a0e */
[----:B------:R-:W-:-:S02]  /*1fa0*/  IMAD R73, R14, R16, R73 ;  /* 0x000000100e497224 */ /* 0x000fc400078e0249 */
[----:B------:R-:W-:Y:S01]  /*1fb0*/  @!P0 IMAD.IADD R51, R51, 0x1, -R14 ;  /* 0x0000000133338824 */ /* 0x000fe200078e0a0e */
[C---:B------:R-:W-:Y:S01]  /*1fc0*/  ISETP.GT.U32.AND P0, PT, R14.reuse, R17, PT ;  /* 0x000000110e00720c */ /* 0x040fe20003f04070 */
[----:B------:R-:W-:Y:S01]  /*1fd0*/  @!P4 IMAD.MOV R65, RZ, RZ, -R65 ;  /* 0x000000ffff41c224 */ /* 0x000fe200078e0a41 */
[C---:B------:R-:W-:Y:S02]  /*1fe0*/  ISETP.GE.AND P5, PT, R19.reuse, RZ, PT ;  /* 0x000000ff1300720c */ /* 0x040fe40003fa6270 */
[----:B------:R-:W-:Y:S02]  /*1ff0*/  ISETP.GT.U32.AND P4, PT, R14, R73, PT ;  /* 0x000000490e00720c */ /* 0x000fe40003f84070 */
[----:B------:R-:W-:Y:S02]  /*2000*/  LOP3.LUT R50, R19, 0x10, RZ, 0xfc, !PT ;  /* 0x0000001013327812 */ /* 0x000fe400078efcff */
[----:B------:R-:W-:Y:S02]  /*2010*/  ISETP.GE.AND P6, PT, R42, RZ, PT ;  /* 0x000000ff2a00720c */ /* 0x000fe40003fc6270 */
[----:B------:R-:W-:-:S03]  /*2020*/  IABS R75, R50 ;  /* 0x00000032004b7213 */ /* 0x000fc60000000000 */
[--C-:B------:R-:W-:Y:S02]  /*2030*/  @!P0 IMAD.IADD R17, R17, 0x1, -R14.reuse ;  /* 0x0000000111118824 */ /* 0x100fe400078e0a0e */
[----:B------:R-:W-:Y:S01]  /*2040*/  @!P5 IMAD.MOV R67, RZ, RZ, -R67 ;  /* 0x000000ffff43d224 */ /* 0x000fe200078e0a43 */
[----:B------:R-:W-:Y:S01]  /*2050*/  ISETP.GE.AND P5, PT, R70, RZ, PT ;  /* 0x000000ff4600720c */ /* 0x000fe20003fa6270 */
[----:B------:R-:W-:Y:S01]  /*2060*/  @!P4 IMAD.IADD R73, R73, 0x1, -R14 ;  /* 0x000000014949c824 */ /* 0x000fe200078e0a0e */
[----:B------:R-:W-:Y:S01]  /*2070*/  LOP3.LUT R70, R19, 0x14, RZ, 0xfc, !PT ;  /* 0x0000001413467812 */ /* 0x000fe200078efcff */
[----:B------:R-:W-:Y:S01]  /*2080*/  IMAD.HI.U32 R16, R34, R75, RZ ;  /* 0x0000004b22107227 */ /* 0x000fe200078e00ff */
[C---:B------:R-:W-:Y:S02]  /*2090*/  ISETP.GT.U32.AND P0, PT, R14.reuse, R17, PT ;  /* 0x000000110e00720c */ /* 0x040fe40003f04070 */
[----:B------:R-:W-:Y:S01]  /*20a0*/  IABS R79, R70 ;  /* 0x00000046004f7213 */ /* 0x000fe20000000000 */
[----:B------:R-:W-:Y:S01]  /*20b0*/  IMAD.MOV.U32 R69, RZ, RZ, R51 ;  /* 0x000000ffff457224 */ /* 0x000fe200078e0033 */
[----:B------:R-:W-:Y:S01]  /*20c0*/  ISETP.GT.U32.AND P4, PT, R14, R73, PT ;  /* 0x000000490e00720c */ /* 0x000fe20003f84070 */
[----:B------:R-:W-:Y:S01]  /*20d0*/  IMAD.MOV R51, RZ, RZ, -R16 ;  /* 0x000000ffff337224 */ /* 0x000fe200078e0a10 */
[----:B------:R-:W-:Y:S01]  /*20e0*/  IABS R81, R74 ;  /* 0x0000004a00517213 */ /* 0x000fe20000000000 */
[----:B------:R-:W-:-:S04]  /*20f0*/  IMAD.HI.U32 R18, R34, R79, RZ ;  /* 0x0000004f22127227 */ /* 0x000fc800078e00ff */
[----:B------:R-:W-:Y:S02]  /*2100*/  IMAD R51, R14, R51, R75 ;  /* 0x000000330e337224 */ /* 0x000fe400078e024b */
[----:B------:R-:W-:Y:S01]  /*2110*/  @!P6 IMAD.MOV R69, RZ, RZ, -R69 ;  /* 0x000000ffff45e224 */ /* 0x000fe200078e0a45 */
[----:B------:R-:W-:Y:S01]  /*2120*/  ISETP.GE.AND P6, PT, R72, RZ, PT ;  /* 0x000000ff4800720c */ /* 0x000fe20003fc6270 */
[----:B------:R-:W-:-:S04]  /*2130*/  IMAD.HI.U32 R42, R34, R81, RZ ;  /* 0x00000051222a7227 */ /* 0x000fc800078e00ff */
[----:B------:R-:W-:Y:S02]  /*2140*/  IMAD.MOV R18, RZ, RZ, -R18 ;  /* 0x000000ffff127224 */ /* 0x000fe400078e0a12 */
[--C-:B------:R-:W-:Y:S01]  /*2150*/  @!P0 IMAD.IADD R17, R17, 0x1, -R14.reuse ;  /* 0x0000000111118824 */ /* 0x100fe200078e0a0e */
[C---:B------:R-:W-:Y:S01]  /*2160*/  ISETP.GT.U32.AND P0, PT, R14.reuse, R51, PT ;  /* 0x000000330e00720c */ /* 0x040fe20003f04070 */
[----:B------:R-:W-:Y:S02]  /*2170*/  @!P4 IMAD.IADD R73, R73, 0x1, -R14 ;  /* 0x000000014949c824 */ /* 0x000fe400078e0a0e */
[----:B------:R-:W-:Y:S02]  /*2180*/  IMAD R79, R14, R18, R79 ;  /* 0x000000120e4f7224 */ /* 0x000fe400078e024f */
[----:B------:R-:W-:Y:S02]  /*2190*/  IMAD.MOV R42, RZ, RZ, -R42 ;  /* 0x000000ffff2a7224 */ /* 0x000fe400078e0a2a */
[----:B------:R-:W-:-:S02]  /*21a0*/  IMAD.MOV.U32 R75, RZ, RZ, R17 ;  /* 0x000000ffff4b7224 */ /* 0x000fc400078e0011 */
[C---:B------:R-:W-:Y:S02]  /*21b0*/  IMAD R81, R14.reuse, R42, R81 ;  /* 0x0000002a0e517224 */ /* 0x040fe400078e0251 */
[----:B------:R-:W-:Y:S01]  /*21c0*/  @!P5 IMAD.MOV R73, RZ, RZ, -R73 ;  /* 0x000000ffff49d224 */ /* 0x000fe200078e0a49 */
[C---:B------:R-:W-:Y:S01]  /*21d0*/  ISETP.GT.U32.AND P5, PT, R14.reuse, R79, PT ;  /* 0x0000004f0e00720c */ /* 0x040fe20003fa4070 */
[----:B------:R-:W-:Y:S01]  /*21e0*/  @!P6 IMAD.MOV R75, RZ, RZ, -R75 ;  /* 0x000000ffff4be224 */ /* 0x000fe200078e0a4b */
[----:B------:R-:W-:Y:S01]  /*21f0*/  IABS R83, R76 ;  /* 0x0000004c00537213 */ /* 0x000fe20000000000 */
[----:B------:R-:W-:Y:S01]  /*2200*/  @!P0 IMAD.IADD R51, R51, 0x1, -R14 ;  /* 0x0000000133338824 */ /* 0x000fe200078e0a0e */
[----:B------:R-:W-:Y:S02]  /*2210*/  ISETP.GT.U32.AND P6, PT, R14, R81, PT ;  /* 0x000000510e00720c */ /* 0x000fe40003fc4070 */
[----:B------:R-:W-:Y:S01]  /*2220*/  ISETP.GE.AND P4, PT, R50, RZ, PT ;  /* 0x000000ff3200720c */ /* 0x000fe20003f86270 */
[----:B------:R-:W-:Y:S01]  /*2230*/  IMAD.HI.U32 R16, R34, R83, RZ ;  /* 0x0000005322107227 */ /* 0x000fe200078e00ff */
[----:B------:R-:W-:-:S02]  /*2240*/  LOP3.LUT R50, R19, 0x24, RZ, 0xfc, !PT ;  /* 0x0000002413327812 */ /* 0x000fc400078efcff */
[C---:B------:R-:W-:Y:S01]  /*2250*/  ISETP.GT.U32.AND P0, PT, R14.reuse, R51, PT ;  /* 0x000000330e00720c */ /* 0x040fe20003f04070 */
[----:B------:R-:W-:Y:S01]  /*2260*/  IMAD.MOV R16, RZ, RZ, -R16 ;  /* 0x000000ffff107224 */ /* 0x000fe200078e0a10 */
[----:B------:R-:W-:Y:S01]  /*2270*/  IABS R85, R50 ;  /* 0x0000003200557213 */ /* 0x000fe20000000000 */
[----:B------:R-:W-:Y:S02]  /*2280*/  @!P5 IMAD.IADD R79, R79, 0x1, -R14 ;  /* 0x000000014f4fd824 */ /* 0x000fe400078e0a0e */
[----:B------:R-:W-:Y:S01]  /*2290*/  IMAD R83, R14, R16, R83 ;  /* 0x000000100e537224 */ /* 0x000fe200078e0253 */
[----:B------:R-:W-:Y:S01]  /*22a0*/  IADD3 R16, P5, PT, R87, R6, RZ ;  /* 0x0000000657107210 */ /* 0x000fe20007fbe0ff */
[----:B------:R-:W-:Y:S02]  /*22b0*/  IMAD R77, R56, 0x1d, RZ ;  /* 0x0000001d384d7824 */ /* 0x000fe400078e02ff */
[----:B------:R-:W-:-:S04]  /*22c0*/  IMAD.HI.U32 R17, R34, R85, RZ ;  /* 0x0000005522117227 */ /* 0x000fc800078e00ff */
[--C-:B------:R-:W-:Y:S01]  /*22d0*/  @!P6 IMAD.IADD R81, R81, 0x1, -R14.reuse ;  /* 0x000000015151e824 */ /* 0x100fe200078e0a0e */
[C---:B------:R-:W-:Y:S01]  /*22e0*/  ISETP.GT.U32.AND P6, PT, R14.reuse, R79, PT ;  /* 0x0000004f0e00720c */ /* 0x040fe20003fc4070 */
[----:B------:R-:W-:Y:S01]  /*22f0*/  IMAD.MOV R18, RZ, RZ, -R17 ;  /* 0x000000ffff127224 */ /* 0x000fe200078e0a11 */
[----:B------:R-:W-:Y:S01]  /*2300*/  LEA.HI.X.SX32 R17, R77, R7, 0x1, P5 ;  /* 0x000000074d117211 */ /* 0x000fe200028f0eff */
[----:B------:R-:W-:Y:S01]  /*2310*/  @!P0 IMAD.IADD R51, R51, 0x1, -R14 ;  /* 0x0000000133338824 */ /* 0x000fe200078e0a0e */
[C---:B------:R-:W-:Y:S02]  /*2320*/  ISETP.GT.U32.AND P5, PT, R14.reuse, R81, PT ;  /* 0x000000510e00720c */ /* 0x040fe40003fa4070 */
[----:B------:R-:W-:Y:S01]  /*2330*/  IABS R42, R78 ;  /* 0x0000004e002a7213 */ /* 0x000fe20000000000 */
[C---:B------:R-:W-:Y:S01]  /*2340*/  IMAD R85, R14.reuse, R18, R85 ;  /* 0x000000120e557224 */ /* 0x040fe200078e0255 */
[----:B------:R-:W-:Y:S01]  /*2350*/  ISETP.GT.U32.AND P0, PT, R14, R83, PT ;  /* 0x000000530e00720c */ /* 0x000fe20003f04070 */
[----:B------:R-:W-:-:S02]  /*2360*/  IMAD.MOV.U32 R77, RZ, RZ, R51 ;  /* 0x000000ffff4d7224 */ /* 0x000fc400078e0033 */
[----:B------:R-:W-:Y:S01]  /*2370*/  IMAD.MOV.U32 R87, RZ, RZ, R42 ;  /* 0x000000ffff577224 */ /* 0x000fe200078e002a */
[----:B------:R-:W-:Y:S01]  /*2380*/  IABS R89, R80 ;  /* 0x0000005000597213 */ /* 0x000fe20000000000 */
[----:B------:R-:W-:Y:S01]  /*2390*/  @!P4 IMAD.MOV R77, RZ, RZ, -R77 ;  /* 0x000000ffff4dc224 */ /* 0x000fe200078e0a4d */
[----:B------:R-:W-:Y:S01]  /*23a0*/  ISETP.GT.U32.AND P4, PT, R14, R85, PT ;  /* 0x000000550e00720c */ /* 0x000fe20003f84070 */
[----:B------:R-:W-:Y:S01]  /*23b0*/  @!P6 IMAD.IADD R79, R79, 0x1, -R14 ;  /* 0x000000014f4fe824 */ /* 0x000fe200078e0a0e */
[----:B------:R-:W-:Y:S01]  /*23c0*/  ISETP.GE.AND P6, PT, R70, RZ, PT ;  /* 0x000000ff4600720c */ /* 0x000fe20003fc6270 */
[----:B------:R-:W-:-:S04]  /*23d0*/  IMAD.HI.U32 R18, R34, R87, RZ ;  /* 0x0000005722127227 */ /* 0x000fc800078e00ff */
[----:B------:R-:W-:Y:S01]  /*23e0*/  @!P5 IMAD.IADD R81, R81, 0x1, -R14 ;  /* 0x000000015151d824 */ /* 0x000fe200078e0a0e */
[----:B------:R-:W-:Y:S01]  /*23f0*/  ISETP.GE.AND P5, PT, R74, RZ, PT ;  /* 0x000000ff4a00720c */ /* 0x000fe20003fa6270 */
[----:B------:R-:W-:-:S04]  /*2400*/  IMAD.HI.U32 R42, R34, R89, RZ ;  /* 0x00000059222a7227 */ /* 0x000fc800078e00ff */
[----:B------:R-:W-:Y:S02]  /*2410*/  IMAD.MOV R18, RZ, RZ, -R18 ;  /* 0x000000ffff127224 */ /* 0x000fe400078e0a12 */
[----:B------:R-:W-:Y:S02]  /*2420*/  @!P0 IMAD.IADD R83, R83, 0x1, -R14 ;  /* 0x0000000153538824 */ /* 0x000fe400078e0a0e */
[----:B------:R-:W-:Y:S02]  /*2430*/  IMAD.MOV R42, RZ, RZ, -R42 ;  /* 0x000000ffff2a7224 */ /* 0x000fe400078e0a2a */
[C---:B------:R-:W-:Y:S01]  /*2440*/  IMAD R51, R14.reuse, R18, R87 ;  /* 0x000000120e337224 */ /* 0x040fe200078e0257 */
[C---:B------:R-:W-:Y:S01]  /*2450*/  ISETP.GT.U32.AND P0, PT, R14.reuse, R83, PT ;  /* 0x000000530e00720c */ /* 0x040fe20003f04070 */
[----:B------:R-:W-:Y:S02]  /*2460*/  IMAD R89, R14, R42, R89 ;  /* 0x0000002a0e597224 */ /* 0x000fe400078e0259 */
[----:B------:R-:W-:-:S02]  /*2470*/  @!P4 IMAD.IADD R85, R85, 0x1, -R14 ;  /* 0x000000015555c824 */ /* 0x000fc400078e0a0e */
[----:B------:R-:W-:Y:S01]  /*2480*/  @!P6 IMAD.MOV R79, RZ, RZ, -R79 ;  /* 0x000000ffff4fe224 */ /* 0x000fe200078e0a4f */
[C---:B------:R-:W-:Y:S02]  /*2490*/  ISETP.GT.U32.AND P6, PT, R14.reuse, R51, PT ;  /* 0x000000330e00720c */ /* 0x040fe40003fc4070 */
[----:B------:R-:W-:Y:S01]  /*24a0*/  LOP3.LUT R74, R19, 0x30, RZ, 0xfc, !PT ;  /* 0x00000030134a7812 */ /* 0x000fe200078efcff */
[----:B------:R-:W-:Y:S01]  /*24b0*/  @!P5 IMAD.MOV R81, RZ, RZ, -R81 ;  /* 0x000000ffff51d224 */ /* 0x000fe200078e0a51 */
[C---:B------:R-:W-:Y:S02]  /*24c0*/  ISETP.GT.U32.AND P4, PT, R14.reuse, R85, PT ;  /* 0x000000550e00720c */ /* 0x040fe40003f84070 */
[----:B------:R-:W-:Y:S02]  /*24d0*/  ISETP.GT.U32.AND P5, PT, R14, R89, PT ;  /* 0x000000590e00720c */ /* 0x000fe40003fa4070 */
[----:B------:R-:W-:Y:S01]  /*24e0*/  IABS R91, R74 ;  /* 0x0000004a005b7213 */ /* 0x000fe20000000000 */
[----:B------:R-:W-:Y:S01]  /*24f0*/  @!P0 IMAD.IADD R83, R83, 0x1, -R14 ;  /* 0x0000000153538824 */ /* 0x000fe200078e0a0e */
[----:B------:R-:W-:-:S03]  /*2500*/  ISETP.GE.AND P0, PT, R76, RZ, PT ;  /* 0x000000ff4c00720c */ /* 0x000fc60003f06270 */
[----:B------:R-:W-:Y:S01]  /*2510*/  IMAD.HI.U32 R18, R34, R91, RZ ;  /* 0x0000005b22127227 */ /* 0x000fe200078e00ff */
[----:B------:R-:W-:-:S03]  /*2520*/  IABS R93, R82 ;  /* 0x00000052005d7213 */ /* 0x000fc60000000000 */
[----:B------:R-:W-:Y:S02]  /*2530*/  @!P6 IMAD.IADD R51, R51, 0x1, -R14 ;  /* 0x000000013333e824 */ /* 0x000fe400078e0a0e */
[----:B------:R-:W-:Y:S02]  /*2540*/  IMAD.MOV R18, RZ, RZ, -R18 ;  /* 0x000000ffff127224 */ /* 0x000fe400078e0a12 */
[----:B------:R-:W-:Y:S02]  /*2550*/  IMAD R87, R56, 0x3c, RZ ;  /* 0x0000003c38577824 */ /* 0x000fe400078e02ff */
[--C-:B------:R-:W-:Y:S01]  /*2560*/  @!P4 IMAD.IADD R85, R85, 0x1, -R14.reuse ;  /* 0x000000015555c824 */ /* 0x100fe200078e0a0e */
[----:B------:R-:W-:Y:S01]  /*2570*/  ISETP.GE.AND P4, PT, R50, RZ, PT ;  /* 0x000000ff3200720c */ /* 0x000fe20003f86270 */
[----:B------:R-:W-:Y:S01]  /*2580*/  @!P5 IMAD.IADD R89, R89, 0x1, -R14 ;  /* 0x000000015959d824 */ /* 0x000fe200078e0a0e */
[C---:B------:R-:W-:Y:S01]  /*2590*/  ISETP.GT.U32.AND P5, PT, R14.reuse, R51, PT ;  /* 0x000000330e00720c */ /* 0x040fe20003fa4070 */
[----:B------:R-:W-:Y:S01]  /*25a0*/  IMAD R91, R14, R18, R91 ;  /* 0x000000120e5b7224 */ /* 0x000fe200078e025b */
[----:B------:R-:W-:Y:S01]  /*25b0*/  IADD3 R18, P6, PT, R87, R6, RZ ;  /* 0x0000000657127210 */ /* 0x000fe20007fde0ff */
[----:B------:R-:W-:Y:S01]  /*25c0*/  IMAD.HI.U32 R42, R34, R93, RZ ;  /* 0x0000005d222a7227 */ /* 0x000fe200078e00ff */
[----:B------:R-:W-:-:S02]  /*25d0*/  LOP3.LUT R70, R19, 0x38, RZ, 0xfc, !PT ;  /* 0x0000003813467812 */ /* 0x000fc400078efcff */
[----:B------:R-:W-:Y:S01]  /*25e0*/  LEA.HI.X.SX32 R19, R43, R7, 0x1, P6 ;  /* 0x000000072b137211 */ /* 0x000fe200030f0eff */
[----:B------:R-:W-:Y:S01]  /*25f0*/  IMAD.MOV R42, RZ, RZ, -R42 ;  /* 0x000000ffff2a7224 */ /* 0x000fe200078e0a2a */
[C---:B------:R-:W-:Y:S01]  /*2600*/  ISETP.GT.U32.AND P6, PT, R14.reuse, R89, PT ;  /* 0x000000590e00720c */ /* 0x040fe20003fc4070 */
[----:B------:R-:W-:Y:S01]  /*2610*/  @!P0 IMAD.MOV R83, RZ, RZ, -R83 ;  /* 0x000000ffff538224 */ /* 0x000fe200078e0a53 */
[C---:B------:R-:W-:Y:S01]  /*2620*/  ISETP.GT.U32.AND P0, PT, R14.reuse, R91, PT ;  /* 0x0000005b0e00720c */ /* 0x040fe20003f04070 */
[----:B------:R-:W-:Y:S01]  /*2630*/  IMAD R93, R14, R42, R93 ;  /* 0x0000002a0e5d7224 */ /* 0x000fe200078e025d */
[----:B------:R-:W-:Y:S01]  /*2640*/  IABS R95, R70 ;  /* 0x00000046005f7213 */ /* 0x000fe20000000000 */
[----:B------:R-:W-:Y:S02]  /*2650*/  VIADD R72, R37, 0x3c ;  /* 0x0000003c25487836 */ /* 0x000fe40000000000 */
[----:B------:R-:W-:Y:S01]  /*2660*/  @!P4 IMAD.MOV R85, RZ, RZ, -R85 ;  /* 0x000000ffff55c224 */ /* 0x000fe200078e0a55 */
[----:B------:R-:W-:Y:S01]  /*2670*/  ISETP.GE.AND P4, PT, R78, RZ, PT ;  /* 0x000000ff4e00720c */ /* 0x000fe20003f86270 */
[----:B------:R-:W-:Y:S01]  /*2680*/  @!P5 IMAD.IADD R51, R51, 0x1, -R14 ;  /* 0x000000013333d824 */ /* 0x000fe200078e0a0e */
[----:B------:R-:W-:Y:S01]  /*2690*/  ISETP.GT.U32.AND P5, PT, R14, R93, PT ;  /* 0x0000005d0e00720c */ /* 0x000fe20003fa4070 */
[----:B------:R-:W-:Y:S01]  /*26a0*/  IMAD.HI.U32 R42, R34, R95, RZ ;  /* 0x0000005f222a7227 */ /* 0x000fe200078e00ff */
[----:B------:R-:W-:-:S03]  /*26b0*/  IABS R97, R72 ;  /* 0x0000004800617213 */ /* 0x000fc60000000000 */
[----:B------:R-:W-:Y:S02]  /*26c0*/  IMAD R87, R56, 0x3e, RZ ;  /* 0x0000003e38577824 */ /* 0x000fe400078e02ff */
[----:B------:R-:W-:Y:S01]  /*26d0*/  @!P6 IMAD.IADD R89, R89, 0x1, -R14 ;  /* 0x000000015959e824 */ /* 0x000fe200078e0a0e */
[----:B------:R-:W-:Y:S01]  /*26e0*/  ISETP.GE.AND P6, PT, R80, RZ, PT ;  /* 0x000000ff5000720c */ /* 0x000fe20003fc6270 */
[----:B------:R-:W-:Y:S02]  /*26f0*/  IMAD.MOV R50, RZ, RZ, -R42 ;  /* 0x000000ffff327224 */ /* 0x000fe400078e0a2a */
[----:B------:R-:W-:-:S04]  /*2700*/  IMAD.HI.U32 R34, R34, R97, RZ ;  /* 0x0000006122227227 */ /* 0x000fc800078e00ff */
[----:B------:R-:W-:Y:S01]  /*2710*/  @!P0 IMAD.IADD R91, R91, 0x1, -R14 ;  /* 0x000000015b5b8824 */ /* 0x000fe200078e0a0e */
[----:B------:R-:W-:Y:S01]  /*2720*/  IADD3 R42, P0, PT, R87, R6, RZ ;  /* 0x00000006572a7210 */ /* 0x000fe20007f1e0ff */
[----:B------:R-:W-:Y:S02]  /*2730*/  IMAD R95, R14, R50, R95 ;  /* 0x000000320e5f7224 */ /* 0x000fe400078e025f */
[----:B------:R-:W-:Y:S02]  /*2740*/  IMAD.MOV.U32 R87, RZ, RZ, R51 ;  /* 0x000000ffff577224 */ /* 0x000fe400078e0033 */
[----:B------:R-:W-:Y:S02]  /*2750*/  IMAD.MOV R34, RZ, RZ, -R34 ;  /* 0x000000ffff227224 */ /* 0x000fe400078e0a22 */
[----:B------:R-:W-:Y:S02]  /*2760*/  IMAD R43, R56, 0x1f, RZ ;  /* 0x0000001f382b7824 */ /* 0x000fe400078e02ff */
[----:B------:R-:W-:Y:S01]  /*2770*/  @!P5 IMAD.IADD R93, R93, 0x1, -R14 ;  /* 0x000000015d5dd824 */ /* 0x000fe200078e0a0e */
[C---:B------:R-:W-:Y:S01]  /*2780*/  ISETP.GT.U32.AND P5, PT, R14.reuse, R91, PT ;  /* 0x0000005b0e00720c */ /* 0x040fe20003fa4070 */
[----:B------:R-:W-:Y:S01]  /*2790*/  @!P4 IMAD.MOV R87, RZ, RZ, -R87 ;  /* 0x000000ffff57c224 */ /* 0x000fe200078e0a57 */
[C---:B------:R-:W-:Y:S01]  /*27a0*/  ISETP.GT.U32.AND P4, PT, R14.reuse, R95, PT ;  /* 0x0000005f0e00720c */ /* 0x040fe20003f84070 */
[C---:B------:R-:W-:Y:S01]  /*27b0*/  IMAD R97, R14.reuse, R34, R97 ;  /* 0x000000220e617224 */ /* 0x040fe200078e0261 */
[----:B------:R-:W-:Y:S01]  /*27c0*/  LEA.HI.X.SX32 R43, R43, R7, 0x1, P0 ;  /* 0x000000072b2b7211 */ /* 0x000fe200000f0eff */
[----:B------:R-:W-:Y:S01]  /*27d0*/  @!P6 IMAD.MOV R89, RZ, RZ, -R89 ;  /* 0x000000ffff59e224 */ /* 0x000fe200078e0a59 */
[----:B------:R-:W-:-:S02]  /*27e0*/  ISETP.GT.U32.AND P0, PT, R14, R93, PT ;  /* 0x0000005d0e00720c */ /* 0x000fc40003f04070 */
[----:B------:R-:W-:Y:S01]  /*27f0*/  ISETP.GT.U32.AND P6, PT, R14, R97, PT ;  /* 0x000000610e00720c */ /* 0x000fe20003fc4070 */
[----:B------:R-:W-:-:S04]  /*2800*/  IMAD R51, R56, 0x38, RZ ;  /* 0x0000003838337824 */ /* 0x000fc800078e02ff */
[--C-:B------:R-:W-:Y:S01]  /*2810*/  @!P5 IMAD.IADD R91, R91, 0x1, -R14.reuse ;  /* 0x000000015b5bd824 */ /* 0x100fe200078e0a0e */
[----:B------:R-:W-:Y:S01]  /*2820*/  ISETP.GE.AND P5, PT, R74, RZ, PT ;  /* 0x000000ff4a00720c */ /* 0x000fe20003fa6270 */
[----:B------:R-:W-:Y:S01]  /*2830*/  @!P4 IMAD.IADD R95, R95, 0x1, -R14 ;  /* 0x000000015f5fc824 */ /* 0x000fe200078e0a0e */
[----:B------:R-:W-:-:S03]  /*2840*/  ISETP.GE.AND P4, PT, R82, RZ, PT ;  /* 0x000000ff5200720c */ /* 0x000fc60003f86270 */
[--C-:B------:R-:W-:Y:S01]  /*2850*/  @!P0 IMAD.IADD R93, R93, 0x1, -R14.reuse ;  /* 0x000000015d5d8824 */ /* 0x100fe200078e0a0e */
[----:B------:R-:W-:Y:S01]  /*2860*/  IADD3 R50, P0, PT, R51, R6, RZ ;  /* 0x0000000633327210 */ /* 0x000fe20007f1e0ff */
[----:B------:R-:W-:-:S03]  /*2870*/  @!P6 IMAD.IADD R97, R97, 0x1, -R14 ;  /* 0x000000016161e824 */ /* 0x000fc600078e0a0e */
[----:B------:R-:W-:Y:S02]  /*2880*/  LEA.HI.X.SX32 R51, R99, R7, 0x1, P0 ;  /* 0x0000000763337211 */ /* 0x000fe400000f0eff */
[C---:B------:R-:W-:Y:S02]  /*2890*/  ISETP.GT.U32.AND P0, PT, R14.reuse, R95, PT ;  /* 0x0000005f0e00720c */ /* 0x040fe40003f04070 */
[----:B------:R-:W-:Y:S01]  /*28a0*/  ISETP.GT.U32.AND P6, PT, R14, R97, PT ;  /* 0x000000610e00720c */ /* 0x000fe20003fc4070 */
[----:B------:R-:W-:Y:S01]  /*28b0*/  @!P5 IMAD.MOV R91, RZ, RZ, -R91 ;  /* 0x000000ffff5bd224 */ /* 0x000fe200078e0a5b */
[----:B------:R-:W-:Y:S01]  /*28c0*/  ISETP.GE.AND P5, PT, R70, RZ, PT ;  /* 0x000000ff4600720c */ /* 0x000fe20003fa6270 */
[----:B------:R-:W-:Y:S01]  /*28d0*/  @!P4 IMAD.MOV R93, RZ, RZ, -R93 ;  /* 0x000000ffff5dc224 */ /* 0x000fe200078e0a5d */
[----:B------:R-:W-:Y:S01]  /*28e0*/  ISETP.GE.AND P4, PT, R72, RZ, PT ;  /* 0x000000ff4800720c */ /* 0x000fe20003f86270 */
[----:B------:R-:W-:-:S06]  /*28f0*/  VIADD R34, R4, 0xfffffff1 ;  /* 0xfffffff104227836 */ /* 0x000fcc0000000000 */
[--C-:B------:R-:W-:Y:S01]  /*2900*/  @!P0 IMAD.IADD R95, R95, 0x1, -R14.reuse ;  /* 0x000000015f5f8824 */ /* 0x100fe200078e0a0e */
[----:B--2---:R-:W-:Y:S01]  /*2910*/  IADD3 R6, P0, PT, R99, R6, RZ ;  /* 0x0000000663067210 */ /* 0x004fe20007f1e0ff */
[----:B------:R-:W-:Y:S01]  /*2920*/  @!P6 IMAD.IADD R97, R97, 0x1, -R14 ;  /* 0x000000016161e824 */ /* 0x000fe200078e0a0e */
[----:B------:R-:W-:Y:S01]  /*2930*/  SHF.R.U32.HI R14, RZ, 0x6, R33 ;  /* 0x00000006ff0e7819 */ /* 0x000fe20000011621 */
[----:B------:R-:W-:Y:S01]  /*2940*/  @!P5 IMAD.MOV R95, RZ, RZ, -R95 ;  /* 0x000000ffff5fd224 */ /* 0x000fe200078e0a5f */
[----:B------:R-:W-:Y:S01]  /*2950*/  LEA.HI.X.SX32 R7, R30, R7, 0x1, P0 ;  /* 0x000000071e077211 */ /* 0x000fe200000f0eff */
[----:B------:R-:W-:Y:S01]  /*2960*/  @!P4 IMAD.MOV R97, RZ, RZ, -R97 ;  /* 0x000000ffff61c224 */ /* 0x000fe200078e0a61 */
[----:B------:R-:W-:Y:S02]  /*2970*/  ISETP.GE.U32.AND P6, PT, R34, 0x7fffffd2, PT ;  /* 0x7fffffd22200780c */ /* 0x000fe40003fc6070 */
[----:B------:R-:W-:Y:S02]  /*2980*/  LOP3.LUT P0, RZ, R14, 0x1, RZ, 0xc0, !PT ;  /* 0x000000010eff7812 */ /* 0x000fe4000780c0ff */
[----:B------:R-:W-:-:S02]  /*2990*/  ISETP.NE.AND P5, PT, R71, RZ, PT ;  /* 0x000000ff4700720c */ /* 0x000fc40003fa5270 */
[----:B------:R-:W-:Y:S02]  /*29a0*/  LOP3.LUT R34, RZ, R71, RZ, 0x33, !PT ;  /* 0x00000047ff227212 */ /* 0x000fe400078e33ff */
[----:B------:R-:W-:Y:S02]  /*29b0*/  SHF.R.U32.HI R14, RZ, 0x5, R33 ;  /* 0x00000005ff0e7819 */ /* 0x000fe40000011621 */
[C---:B------:R-:W-:Y:S02]  /*29c0*/  SEL R71, R34.reuse, R67, !P5 ;  /* 0x0000004322477207 */ /* 0x040fe40006800000 */
[C---:B------:R-:W-:Y:S02]  /*29d0*/  SEL R80, R34.reuse, R65, !P5 ;  /* 0x0000004122507207 */ /* 0x040fe40006800000 */
[C---:B------:R-:W-:Y:S02]  /*29e0*/  SEL R74, R34.reuse, R69, !P5 ;  /* 0x00000045224a7207 */ /* 0x040fe40006800000 */
[----:B------:R-:W-:-:S02]  /*29f0*/  SEL R73, R34, R73, !P5 ;  /* 0x0000004922497207 */ /* 0x000fc40006800000 */
[C---:B------:R-:W-:Y:S02]  /*2a00*/  SEL R75, R34.reuse, R75, !P5 ;  /* 0x0000004b224b7207 */ /* 0x040fe40006800000 */
[C---:B------:R-:W-:Y:S02]  /*2a10*/  SEL R78, R34.reuse, R77, !P5 ;  /* 0x0000004d224e7207 */ /* 0x040fe40006800000 */
        /* <DEDUP_REMOVED lines=10> */
[----:B------:R-:W-:Y:S02]  /*2ac0*/  SHF.R.U32.HI R34, RZ, 0x4, R33 ;  /* 0x00000004ff227819 */ /* 0x000fe40000011621 */
[----:B------:R-:W-:Y:S02]  /*2ad0*/  LOP3.LUT P4, RZ, R14, 0x1, RZ, 0xc0, !PT ;  /* 0x000000010eff7812 */ /* 0x000fe4000788c0ff */
[----:B------:R-:W-:Y:S02]  /*2ae0*/  PRMT R65, RZ, 0x7610, R65 ;  /* 0x00007610ff417816 */ /* 0x000fe40000000041 */
[----:B------:R-:W-:Y:S02]  /*2af0*/  LOP3.LUT P5, RZ, R34, 0x1, RZ, 0xc0, !PT ;  /* 0x0000000122ff7812 */ /* 0x000fe400078ac0ff */
[----:B------:R-:W-:Y:S02]  /*2b00*/  SHF.R.U32.HI R34, RZ, 0x3, R33 ;  /* 0x00000003ff227819 */ /* 0x000fe40000011621 */
[----:B------:R-:W5:Y:S01]  /*2b10*/  @P0 LDG.E.U16 R65, desc[UR22][R10.64] ;  /* 0x000000160a410981 */ /* 0x000f62000c1e1500 */
[----:B------:R-:W-:-:S02]  /*2b20*/  PRMT R67, RZ, 0x7610, R67 ;  /* 0x00007610ff437816 */ /* 0x000fc40000000043 */
[----:B------:R-:W-:Y:S02]  /*2b30*/  LOP3.LUT P0, RZ, R34, 0x1, RZ, 0xc0, !PT ;  /* 0x0000000122ff7812 */ /* 0x000fe4000780c0ff */
[--C-:B------:R-:W-:Y:S02]  /*2b40*/  SHF.R.U32.HI R34, RZ, 0x2, R33.reuse ;  /* 0x00000002ff227819 */ /* 0x100fe40000011621 */
[----:B------:R-:W-:Y:S01]  /*2b50*/  SHF.R.U32.HI R33, RZ, 0x1, R33 ;  /* 0x00000001ff217819 */ /* 0x000fe20000011621 */
[----:B------:R-:W5:Y:S01]  /*2b60*/  @P4 LDG.E.U16 R67, desc[UR22][R12.64] ;  /* 0x000000160c434981 */ /* 0x000f62000c1e1500 */
[----:B------:R-:W-:Y:S02]  /*2b70*/  PRMT R69, RZ, 0x7610, R69 ;  /* 0x00007610ff457816 */ /* 0x000fe40000000045 */
[----:B------:R-:W-:-:S05]  /*2b80*/  LOP3.LUT P4, RZ, R33, 0x1, RZ, 0xc0, !PT ;  /* 0x0000000121ff7812 */ /* 0x000fca000788c0ff */
[----:B------:R2:W5:Y:S02]  /*2b90*/  @P0 LDG.E.U16 R69, desc[UR22][R50.64] ;  /* 0x0000001632450981 */ /* 0x000564000c1e1500 */
[----:B--2---:R-:W-:Y:S02]  /*2ba0*/  PRMT R50, RZ, 0x7610, R50 ;  /* 0x00007610ff327816 */ /* 0x004fe40000000032 */
[----:B------:R-:W-:-:S04]  /*2bb0*/  PRMT R51, RZ, 0x7610, R51 ;  /* 0x00007610ff337816 */ /* 0x000fc80000000033 */
[----:B------:R-:W5:Y:S04]  /*2bc0*/  @P4 LDG.E.U16 R50, desc[UR22][R18.64] ;  /* 0x0000001612324981 */ /* 0x000f68000c1e1500 */
[----:B------:R-:W5:Y:S01]  /*2bd0*/  @!P3 LDG.E.U16 R51, desc[UR22][R42.64] ;  /* 0x000000162a33b981 */ /* 0x000f62000c1e1500 */
[----:B------:R-:W-:-:S06]  /*2be0*/  PRMT R14, RZ, 0x7610, R14 ;  /* 0x00007610ff0e7816 */ /* 0x000fcc000000000e */
[----:B------:R2:W5:Y:S01]  /*2bf0*/  @!P6 LDG.E.U16 R14, desc[UR22][R6.64] ;  /* 0x00000016060ee981 */ /* 0x000562000c1e1500 */
[----:B------:R-:W-:Y:S02]  /*2c00*/  LOP3.LUT P6, RZ, R34, 0x1, RZ, 0xc0, !PT ;  /* 0x0000000122ff7812 */ /* 0x000fe400078cc0ff */
[----:B------:R-:W-:Y:S02]  /*2c10*/  LOP3.LUT R34, R38, 0x1f, RZ, 0xc0, !PT ;  /* 0x0000001f26227812 */ /* 0x000fe400078ec0ff */
[----:B------:R-:W-:-:S03]  /*2c20*/  PRMT R70, RZ, 0x7610, R70 ;  /* 0x00007610ff467816 */ /* 0x000fc60000000046 */
[----:B--2---:R-:W-:-:S03]  /*2c30*/  IMAD R6, R34, R57, RZ ;  /* 0x0000003922067224 */ /* 0x004fc600078e02ff */
[----:B------:R2:W5:Y:S02]  /*2c40*/  @P5 LDG.E.U16 R70, desc[UR22][R8.64] ;  /* 0x0000001608465981 */ /* 0x000564000c1e1500 */
[C---:B------:R-:W-:Y:S02]  /*2c50*/  LEA R76, P5, R6.reuse, UR18, 0x1 ;  /* 0x00000012064c7c11 */ /* 0x040fe4000f8a08ff */
[----:B------:R-:W-:Y:S02]  /*2c60*/  PRMT R72, RZ, 0x7610, R72 ;  /* 0x00007610ff487816 */ /* 0x000fe40000000048 */
[----:B------:R-:W-:Y:S01]  /*2c70*/  LEA.HI.X.SX32 R77, R6, UR19, 0x1, P5 ;  /* 0x00000013064d7c11 */ /* 0x000fe2000a8f0eff */
[----:B-1----:R-:W-:Y:S02]  /*2c80*/  IMAD R6, R71, UR4, RZ ;  /* 0x0000000447067c24 */ /* 0x002fe4000f8e02ff */
[----:B------:R-:W-:Y:S01]  /*2c90*/  IMAD R7, R74, UR4, RZ ;  /* 0x000000044a077c24 */ /* 0x000fe2000f8e02ff */
[----:B------:R1:W5:Y:S01]  /*2ca0*/  @P6 LDG.E.U16 R72, desc[UR22][R16.64] ;  /* 0x0000001610486981 */ /* 0x000362000c1e1500 */
[----:B--2---:R-:W-:Y:S01]  /*2cb0*/  IMAD R8, R73, UR4, RZ ;  /* 0x0000000449087c24 */ /* 0x004fe2000f8e02ff */
[-C--:B------:R-:W-:Y:S01]  /*2cc0*/  LEA R106, P5, R6, R76.reuse, 0x1 ;  /* 0x0000004c066a7211 */ /* 0x080fe200078a08ff */
[----:B------:R-:W-:Y:S01]  /*2cd0*/  IMAD R9, R75, UR4, RZ ;  /* 0x000000044b097c24 */ /* 0x000fe2000f8e02ff */
[-C--:B------:R-:W-:Y:S01]  /*2ce0*/  LEA R104, P6, R7, R76.reuse, 0x1 ;  /* 0x0000004c07687211 */ /* 0x080fe200078c08ff */
[----:B------:R-:W-:Y:S01]  /*2cf0*/  IMAD R10, R78, UR4, RZ ;  /* 0x000000044e0a7c24 */ /* 0x000fe2000f8e02ff */
[----:B------:R-:W-:Y:S01]  /*2d00*/  LEA.HI.X.SX32 R107, R6, R77, 0x1, P5 ;  /* 0x0000004d066b7211 */ /* 0x000fe200028f0eff */
[----:B------:R-:W-:Y:S01]  /*2d10*/  IMAD R11, R79, UR4, RZ ;  /* 0x000000044f0b7c24 */ /* 0x000fe2000f8e02ff */
[----:B------:R-:W-:-:S02]  /*2d20*/  LEA R102, P5, R8, R76, 0x1 ;  /* 0x0000004c08667211 */ /* 0x000fc400078a08ff */
[-C--:B------:R-:W-:Y:S02]  /*2d30*/  LEA.HI.X.SX32 R105, R7, R77.reuse, 0x1, P6 ;  /* 0x0000004d07697211 */ /* 0x080fe400030f0eff */
[-C--:B------:R-:W-:Y:S01]  /*2d40*/  LEA R100, P6, R9, R76.reuse, 0x1 ;  /* 0x0000004c09647211 */ /* 0x080fe200078c08ff */
[----:B------:R-:W-:Y:S01]  /*2d50*/  IMAD R12, R81, UR4, RZ ;  /* 0x00000004510c7c24 */ /* 0x000fe2000f8e02ff */
[-C--:B------:R-:W-:Y:S01]  /*2d60*/  LEA.HI.X.SX32 R103, R8, R77.reuse, 0x1, P5 ;  /* 0x0000004d08677211 */ /* 0x080fe200028f0eff */
[----:B------:R-:W-:Y:S01]  /*2d70*/  IMAD R13, R80, UR4, RZ ;  /* 0x00000004500d7c24 */ /* 0x000fe2000f8e02ff */
[CC--:B------:R-:W-:Y:S02]  /*2d80*/  LEA R98, P5, R10.reuse, R76.reuse, 0x1 ;  /* 0x0000004c0a627211 */ /* 0x0c0fe400078a08ff */
[-C--:B------:R-:W-:Y:S02]  /*2d90*/  LEA.HI.X.SX32 R101, R9, R77.reuse, 0x1, P6 ;  /* 0x0000004d09657211 */ /* 0x080fe400030f0eff */
[-C--:B------:R-:W-:Y:S01]  /*2da0*/  LEA R96, P6, R11, R76.reuse, 0x1 ;  /* 0x0000004c0b607211 */ /* 0x080fe200078c08ff */
[----:B-1----:R-:W-:Y:S01]  /*2db0*/  IMAD R16, R83, UR4, RZ ;  /* 0x0000000453107c24 */ /* 0x002fe2000f8e02ff */
[----:B------:R-:W-:Y:S01]  /*2dc0*/  LEA.HI.X.SX32 R99, R10, R77, 0x1, P5 ;  /* 0x0000004d0a637211 */ /* 0x000fe200028f0eff */
[----:B------:R-:W-:Y:S01]  /*2dd0*/  IMAD R17, R85, UR4, RZ ;  /* 0x0000000455117c24 */ /* 0x000fe2000f8e02ff */
[----:B------:R-:W-:-:S02]  /*2de0*/  LEA R94, P5, R12, R76, 0x1 ;  /* 0x0000004c0c5e7211 */ /* 0x000fc400078a08ff */
[-C--:B------:R-:W-:Y:S02]  /*2df0*/  LEA.HI.X.SX32 R71, R11, R77.reuse, 0x1, P6 ;  /* 0x0000004d0b477211 */ /* 0x080fe400030f0eff */
[-C--:B------:R-:W-:Y:S01]  /*2e00*/  LEA R92, P6, R13, R76.reuse, 0x1 ;  /* 0x0000004c0d5c7211 */ /* 0x080fe200078c08ff */
[----:B------:R-:W-:Y:S01]  /*2e10*/  IMAD R9, R93, UR4, RZ ;  /* 0x000000045d097c24 */ /* 0x000fe2000f8e02ff */
[-C--:B------:R-:W-:Y:S01]  /*2e20*/  LEA.HI.X.SX32 R95, R12, R77.reuse, 0x1, P5 ;  /* 0x0000004d0c5f7211 */ /* 0x080fe200028f0eff */
[----:B------:R-:W-:Y:S01]  /*2e30*/  VIADD R33, R4, 0x1f ;  /* 0x0000001f04217836 */ /* 0x000fe20000000000 */
[CC--:B------:R-:W-:Y:S01]  /*2e40*/  LEA R90, P5, R16.reuse, R76.reuse, 0x1 ;  /* 0x0000004c105a7211 */ /* 0x0c0fe200078a08ff */
[----:B------:R-:W-:Y:S01]  /*2e50*/  IMAD R6, R87, UR4, RZ ;  /* 0x0000000457067c24 */ /* 0x000fe2000f8e02ff */
[-C--:B------:R-:W-:Y:S01]  /*2e60*/  LEA.HI.X.SX32 R93, R13, R77.reuse, 0x1, P6 ;  /* 0x0000004d0d5d7211 */ /* 0x080fe200030f0eff */
[----:B------:R-:W-:Y:S01]  /*2e70*/  IMAD R7, R89, UR4, RZ ;  /* 0x0000000459077c24 */ /* 0x000fe2000f8e02ff */
[-C--:B------:R-:W-:Y:S01]  /*2e80*/  LEA R88, P6, R17, R76.reuse, 0x1 ;  /* 0x0000004c11587211 */ /* 0x080fe200078c08ff */
[----:B------:R-:W-:Y:S01]  /*2e90*/  IMAD R8, R91, UR4, RZ ;  /* 0x000000045b087c24 */ /* 0x000fe2000f8e02ff */
[----:B------:R-:W-:Y:S01]  /*2ea0*/  LEA.HI.X.SX32 R91, R16, R77, 0x1, P5 ;  /* 0x0000004d105b7211 */ /* 0x000fe200028f0eff */
[----:B------:R-:W-:Y:S01]  /*2eb0*/  IMAD R10, R82, UR4, RZ ;  /* 0x00000004520a7c24 */ /* 0x000fe2000f8e02ff */
[----:B------:R-:W-:Y:S01]  /*2ec0*/  ISETP.GT.AND P0, PT, R33, 0x1f, PT ;  /* 0x0000001f2100780c */ /* 0x000fe20003f04270 */
[----:B------:R-:W-:Y:S01]  /*2ed0*/  IMAD R97, R97, UR4, RZ ;  /* 0x0000000461617c24 */ /* 0x000fe2000f8e02ff */
[----:B------:R-:W-:-:S02]  /*2ee0*/  LEA R86, P5, R6, R76, 0x1 ;  /* 0x0000004c06567211 */ /* 0x000fc400078a08ff */
[----:B------:R-:W-:Y:S01]  /*2ef0*/  LEA.HI.X.SX32 R89, R17, R77, 0x1, P6 ;  /* 0x0000004d11597211 */ /* 0x000fe200030f0eff */
[----:B------:R-:W-:-:S04]  /*2f00*/  @!UP0 UIADD3 UR4, UPT, UPT, -UR7, 0x100000, URZ ;  /* 0x0010000007048890 */ /* 0x000fc8000fffe1ff */
[----:B------:R-:W-:Y:S02]  /*2f10*/  @!UP0 USHF.L.U32 UR5, UR4, 0xb, URZ ;  /* 0x0000000b04058899 */ /* 0x000fe400080006ff */
[----:B------:R-:W-:Y:S01]  /*2f20*/  @!UP0 USHF.L.U32 UR4, UR4, 0x1, URZ ;  /* 0x0000000104048899 */ /* 0x000fe200080006ff */
[CC--:B------:R-:W-:Y:S02]  /*2f30*/  LEA R84, P6, R7.reuse, R76.reuse, 0x1 ;  /* 0x0000004c07547211 */ /* 0x0c0fe400078c08ff */
[-C--:B------:R-:W-:Y:S02]  /*2f40*/  LEA.HI.X.SX32 R87, R6, R77.reuse, 0x1, P5 ;  /* 0x0000004d06577211 */ /* 0x080fe400028f0eff */
[-C--:B------:R-:W-:Y:S02]  /*2f50*/  LEA R82, P5, R8, R76.reuse, 0x1 ;  /* 0x0000004c08527211 */ /* 0x080fe400078a08ff */
[----:B------:R-:W-:Y:S01]  /*2f60*/  LEA.HI.X.SX32 R85, R7, R77, 0x1, P6 ;  /* 0x0000004d07557211 */ /* 0x000fe200030f0eff */
[----:B------:R-:W-:Y:S01]  /*2f70*/  VOTEU.ALL UP0, P2 ;  /* 0x0000000000ff7886 */ /* 0x000fe20001000000 */
[----:B------:R-:W-:-:S02]  /*2f80*/  LEA R80, P6, R9, R76, 0x1 ;  /* 0x0000004c09507211 */ /* 0x000fc400078c08ff */
[-C--:B------:R-:W-:Y:S02]  /*2f90*/  LEA.HI.X.SX32 R83, R8, R77.reuse, 0x1, P5 ;  /* 0x0000004d08537211 */ /* 0x080fe400028f0eff */
[CC--:B------:R-:W-:Y:S01]  /*2fa0*/  LEA R78, P5, R10.reuse, R76.reuse, 0x1 ;  /* 0x0000004c0a4e7211 */ /* 0x0c0fe200078a08ff */
[----:B------:R1:W2:Y:S01]  /*2fb0*/  @!UP0 SYNCS.EXCH.64 URZ, [UR11+0x2008], UR4 ;  /* 0x002008040bff85b2 */ /* 0x0002a20008000100 */
[-C--:B------:R-:W-:Y:S02]  /*2fc0*/  LEA.HI.X.SX32 R81, R9, R77.reuse, 0x1, P6 ;  /* 0x0000004d09517211 */ /* 0x080fe400030f0eff */
[----:B------:R-:W-:Y:S02]  /*2fd0*/  LEA R76, P6, R97, R76, 0x1 ;  /* 0x0000004c614c7211 */ /* 0x000fe400078c08ff */
[----:B------:R-:W-:Y:S02]  /*2fe0*/  LEA.HI.X.SX32 R79, R10, R77, 0x1, P5 ;  /* 0x0000004d0a4f7211 */ /* 0x000fe400028f0eff */
[----:B------:R-:W-:-:S02]  /*2ff0*/  ISETP.LT.AND P5, PT, R34, R4, P0 ;  /* 0x000000042200720c */ /* 0x000fc400007a1270 */
[----:B------:R-:W-:Y:S01]  /*3000*/  LEA.HI.X.SX32 R77, R97, R77, 0x1, P6 ;  /* 0x0000004d614d7211 */ /* 0x000fe200030f0eff */
[----:B-1----:R-:W-:Y:S10]  /*3010*/  @!P0 BRA `(.L_x_6) ;  /* 0x0000000000448947 */ /* 0x002ff40003800000 */
[----:B-----5:R-:W-:Y:S02]  /*3020*/  PRMT R4, R68, 0x5410, R5 ;  /* 0x0000541044047816 */ /* 0x020fe40000000005 */
[----:B------:R-:W-:Y:S02]  /*3030*/  PRMT R11, R14, 0x5410, R15 ;  /* 0x000054100e0b7816 */ /* 0x000fe4000000000f */
[----:B------:R-:W-:Y:S02]  /*3040*/  PRMT R5, R41, 0x5410, R62 ;  /* 0x0000541029057816 */ /* 0x000fe4000000003e */
[----:B------:R-:W-:Y:S02]  /*3050*/  PRMT R6, R45, 0x5410, R54 ;  /* 0x000054102d067816 */ /* 0x000fe40000000036 */
[----:B------:R-:W-:Y:S02]  /*3060*/  PRMT R7, R63, 0x5410, R66 ;  /* 0x000054103f077816 */ /* 0x000fe40000000042 */
[----:B------:R-:W-:-:S02]  /*3070*/  PRMT R8, R49, 0x5410, R46 ;  /* 0x0000541031087816 */ /* 0x000fc4000000002e */
[----:B------:R-:W-:Y:S02]  /*3080*/  PRMT R9, R52, 0x5410, R59 ;  /* 0x0000541034097816 */ /* 0x000fe4000000003b */
        /* <DEDUP_REMOVED lines=8> */
[----:B------:R-:W-:-:S04]  /*3110*/  PRMT R19, R50, 0x5410, R51 ;  /* 0x0000541032137816 */ /* 0x000fc80000000033 */
[----:B------:R1:W-:Y:S03]  /*3120*/  STTM.x16 tmem[UR12+0x40], R4 ;  /* 0x00004004000079ed */ /* 0x0003e6000824000c */
.L_x_6:
[----:B------:R-:W3:Y:S01]  /*3130*/  FENCE.VIEW.ASYNC.T ;  /* 0x00000000000073c6 */ /* 0x000ee20000000200 */
[----:B-1---5:R-:W-:Y:S01]  /*3140*/  PRMT R5, RZ, 0x7610, R5 ;  /* 0x00007610ff057816 */ /* 0x022fe20000000005 */
[----:B--23--:R-:W-:Y:S01]  /*3150*/  BAR.SYNC.DEFER_BLOCKING 0x0 ;  /* 0x0000000000007b1d */ /* 0x00cfe20000010000 */
[----:B------:R-:W-:Y:S01]  /*3160*/  PRMT R7, RZ, 0x7610, R7 ;  /* 0x00007610ff077816 */ /* 0x000fe20000000007 */
[----:B------:R-:W-:Y:S01]  /*3170*/  IMAD.MOV.U32 R97, RZ, RZ, R71 ;  /* 0x000000ffff617224 */ /* 0x000fe200078e0047 */
[----:B------:R-:W-:Y:S02]  /*3180*/  PRMT R9, RZ, 0x7610, R9 ;  /* 0x00007610ff097816 */ /* 0x000fe40000000009 */
[----:B------:R-:W-:Y:S01]  /*3190*/  PRMT R11, RZ, 0x7610, R11 ;  /* 0x00007610ff0b7816 */ /* 0x000fe2000000000b */
[----:B------:R-:W1:Y:S01]  /*31a0*/  LDCU UR4, c[0x0][0x3a0] ;  /* 0x00007400ff0477ac */ /* 0x000e620008000800 */
[----:B------:R-:W-:Y:S02]  /*31b0*/  PRMT R13, RZ, 0x7610, R13 ;  /* 0x00007610ff0d7816 */ /* 0x000fe4000000000d */
[----:B------:R-:W-:-:S02]  /*31c0*/  PRMT R15, RZ, 0x7610, R15 ;  /* 0x00007610ff0f7816 */ /* 0x000fc4000000000f */
[----:B------:R-:W-:Y:S02]  /*31d0*/  PRMT R17, RZ, 0x7610, R17 ;  /* 0x00007610ff117816 */ /* 0x000fe40000000011 */
[----:B------:R-:W-:Y:S02]  /*31e0*/  PRMT R19, RZ, 0x7610, R19 ;  /* 0x00007610ff137816 */ /* 0x000fe40000000013 */
[----:B------:R-:W-:Y:S02]  /*31f0*/  PRMT R4, RZ, 0x7610, R4 ;  /* 0x00007610ff047816 */ /* 0x000fe40000000004 */
[----:B------:R-:W-:Y:S02]  /*3200*/  PRMT R6, RZ, 0x7610, R6 ;  /* 0x00007610ff067816 */ /* 0x000fe40000000006 */
[----:B------:R-:W-:Y:S02]  /*3210*/  PRMT R8, RZ, 0x7610, R8 ;  /* 0x00007610ff087816 */ /* 0x000fe40000000008 */
[----:B------:R-:W-:-:S02]  /*3220*/  PRMT R10, RZ, 0x7610, R10 ;  /* 0x00007610ff0a7816 */ /* 0x000fc4000000000a */
[----:B------:R-:W-:Y:S01]  /*3230*/  PRMT R12, RZ, 0x7610, R12 ;  /* 0x00007610ff0c7816 */ /* 0x000fe2000000000c */
[----:B------:R-:W2:Y:S01]  /*3240*/  @P5 LDG.E.U16 R5, desc[UR22][R106.64] ;  /* 0x000000166a055981 */ /* 0x000ea2000c1e1500 */
[----:B------:R-:W-:Y:S02]  /*3250*/  PRMT R14, RZ, 0x7610, R14 ;  /* 0x00007610ff0e7816 */ /* 0x000fe4000000000e */
[----:B------:R-:W-:Y:S01]  /*3260*/  PRMT R16, RZ, 0x7610, R16 ;  /* 0x00007610ff107816 */ /* 0x000fe20000000010 */
[----:B------:R-:W3:Y:S01]  /*3270*/  @P5 LDG.E.U16 R7, desc[UR22][R102.64] ;  /* 0x0000001666075981 */ /* 0x000ee2000c1e1500 */
[----:B------:R-:W-:-:S03]  /*3280*/  PRMT R18, RZ, 0x7610, R18 ;  /* 0x00007610ff127816 */ /* 0x000fc60000000012 */
[----:B------:R-:W4:Y:S04]  /*3290*/  @P5 LDG.E.U16 R9, desc[UR22][R98.64] ;  /* 0x0000001662095981 */ /* 0x000f28000c1e1500 */
        /* <DEDUP_REMOVED lines=12> */
[----:B------:R-:W4:Y:S01]  /*3360*/  @P5 LDG.E.U16 R18, desc[UR22][R76.64] ;  /* 0x000000164c125981 */ /* 0x000f22000c1e1500 */
[----:B------:R-:W-:-:S02]  /*3370*/  SHF.R.S32.HI R40, RZ, 0x1f, R35 ;  /* 0x0000001fff287819 */ /* 0x000fc40000011423 */
[----:B------:R-:W-:Y:S02]  /*3380*/  SHF.R.S32.HI R39, RZ, 0x6, R38 ;  /* 0x00000006ff277819 */ /* 0x000fe40000011426 */
[----:B------:R-:W-:Y:S01]  /*3390*/  SHF.L.U64.HI R37, R35, 0x1, R40 ;  /* 0x0000000123257819 */ /* 0x000fe20000010228 */
[----:B------:R-:W-:Y:S01]  /*33a0*/  IMAD.SHL.U32 R35, R56, 0x20, RZ ;  /* 0x0000002038237824 */ /* 0x000fe200078e00ff */
[----:B------:R-:W-:Y:S01]  /*33b0*/  SGXT R39, R39, 0x1 ;  /* 0x000000012727781a */ /* 0x000fe20000000200 */
[----:B------:R-:W-:Y:S02]  /*33c0*/  IMAD.SHL.U32 R38, R38, 0x2, RZ ;  /* 0x0000000226267824 */ /* 0x000fe400078e00ff */
[----:B------:R-:W-:Y:S01]  /*33d0*/  IMAD.WIDE R36, R35, 0x2, R36 ;  /* 0x0000000223247825 */ /* 0x000fe200078e0224 */
[----:B------:R-:W-:Y:S02]  /*33e0*/  LOP3.LUT R39, R39, 0x90, RZ, 0xc0, !PT ;  /* 0x0000009027277812 */ /* 0x000fe400078ec0ff */
[----:B------:R-:W-:-:S02]  /*33f0*/  IADD3 R119, P0, PT, R36, UR16, RZ ;  /* 0x0000001024777c10 */ /* 0x000fc4000ff1e0ff */
[----:B------:R-:W-:Y:S02]  /*3400*/  LOP3.LUT R36, R39, 0x7e, R38, 0x78, !PT ;  /* 0x0000007e27247812 */ /* 0x000fe400078e7826 */
[----:B------:R-:W-:Y:S02]  /*3410*/  IADD3.X R120, PT, PT, R37, UR17, RZ, P0, !PT ;  /* 0x0000001125787c10 */ /* 0x000fe400087fe4ff */
[----:B------:R-:W-:Y:S01]  /*3420*/  LOP3.LUT R37, R36, 0x20, RZ, 0x3c, !PT ;  /* 0x0000002024257812 */ /* 0x000fe200078e3cff */
[----:B-1----:R-:W-:-:S04]  /*3430*/  UIADD3 UR5, UPT, UPT, UR4, 0x1f, URZ ;  /* 0x0000001f04057890 */ /* 0x002fc8000fffe0ff */
[----:B------:R-:W-:-:S04]  /*3440*/  USHF.R.S32.HI UR4, URZ, 0x1f, UR5 ;  /* 0x0000001fff047899 */ /* 0x000fc80008011405 */
[----:B------:R-:W-:Y:S01]  /*3450*/  ULEA.HI UR4, UR4, UR5, URZ, 0x5 ;  /* 0x0000000504047291 */ /* 0x000fe2000f8f28ff */
[----:B------:R-:W-:-:S03]  /*3460*/  ISETP.NE.U32.AND P0, PT, RZ, UR9, PT ;  /* 0x00000009ff007c0c */ /* 0x000fc6000bf05070 */
[----:B------:R-:W-:Y:S01]  /*3470*/  USHF.R.S32.HI UR4, URZ, 0x5, UR4 ;  /* 0x00000005ff047899 */ /* 0x000fe20008011404 */
[----:B------:R-:W-:-:S03]  /*3480*/  ISETP.LT.OR P3, PT, R33, 0x20, P0 ;  /* 0x000000202100780c */ /* 0x000fc60000761670 */
[----:B------:R-:W-:-:S04]  /*3490*/  UISETP.LT.AND UP0, UPT, UR4, 0x1, UPT ;  /* 0x000000010400788c */ /* 0x000fc8000bf01270 */
[----:B------:R-:W-:Y:S01]  /*34a0*/  USEL UR4, UR4, 0x1, !UP0 ;  /* 0x0000000104047887 */ /* 0x000fe2000c000000 */
[----:B------:R-:W-:Y:S01]  /*34b0*/  SHF.R.S32.HI R55, RZ, 0x1f, R56 ;  /* 0x0000001fff377819 */ /* 0x000fe20000011438 */
[C---:B------:R-:W-:Y:S02]  /*34c0*/  IMAD R39, R56.reuse, 0xf, RZ ;  /* 0x0000000f38277824 */ /* 0x040fe400078e02ff */
[----:B------:R-:W-:Y:S01]  /*34d0*/  UIADD3 UR9, UPT, UPT, UR4, -0x1, URZ ;  /* 0xffffffff04097890 */ /* 0x000fe2000fffe0ff */
[C---:B------:R-:W-:Y:S02]  /*34e0*/  IMAD.SHL.U32 R40, R56.reuse, 0x10, RZ ;  /* 0x0000001038287824 */ /* 0x040fe400078e00ff */
[C---:B------:R-:W-:Y:S02]  /*34f0*/  IMAD R41, R56.reuse, 0x11, RZ ;  /* 0x0000001138297824 */ /* 0x040fe400078e02ff */
[C---:B------:R-:W-:Y:S02]  /*3500*/  IMAD R42, R56.reuse, 0x12, RZ ;  /* 0x00000012382a7824 */ /* 0x040fe400078e02ff */
[----:B------:R-:W-:-:S02]  /*3510*/  IMAD R43, R56, 0x13, RZ ;  /* 0x00000013382b7824 */ /* 0x000fc400078e02ff */
[C---:B------:R-:W-:Y:S02]  /*3520*/  IMAD R44, R56.reuse, 0x14, RZ ;  /* 0x00000014382c7824 */ /* 0x040fe400078e02ff */
[C---:B------:R-:W-:Y:S02]  /*3530*/  IMAD R45, R56.reuse, 0x15, RZ ;  /* 0x00000015382d7824 */ /* 0x040fe400078e02ff */
[C---:B------:R-:W-:Y:S02]  /*3540*/  IMAD R46, R56.reuse, 0x16, RZ ;  /* 0x00000016382e7824 */ /* 0x040fe400078e02ff */
[C---:B------:R-:W-:Y:S02]  /*3550*/  IMAD R47, R56.reuse, 0x17, RZ ;  /* 0x00000017382f7824 */ /* 0x040fe400078e02ff */
[C---:B------:R-:W-:Y:S02]  /*3560*/  IMAD R48, R56.reuse, 0x18, RZ ;  /* 0x0000001838307824 */ /* 0x040fe400078e02ff */
[----:B------:R-:W-:-:S02]  /*3570*/  IMAD R49, R56, 0x19, RZ ;  /* 0x0000001938317824 */ /* 0x000fc400078e02ff */
[C---:B------:R-:W-:Y:S02]  /*3580*/  IMAD R50, R56.reuse, 0x1a, RZ ;  /* 0x0000001a38327824 */ /* 0x040fe400078e02ff */
[C---:B------:R-:W-:Y:S02]  /*3590*/  IMAD R51, R56.reuse, 0x1b, RZ ;  /* 0x0000001b38337824 */ /* 0x040fe400078e02ff */
[C---:B------:R-:W-:Y:S02]  /*35a0*/  IMAD R52, R56.reuse, 0x1c, RZ ;  /* 0x0000001c38347824 */ /* 0x040fe400078e02ff */
[C---:B------:R-:W-:Y:S01]  /*35b0*/  IMAD R53, R56.reuse, 0x1d, RZ ;  /* 0x0000001d38357824 */ /* 0x040fe200078e02ff */
[----:B------:R-:W-:Y:S02]  /*35c0*/  UISETP.NE.U32.AND UP0, UPT, UR9, URZ, UPT ;  /* 0x000000ff0900728c */ /* 0x000fe4000bf05070 */
[----:B------:R-:W-:Y:S01]  /*35d0*/  UIADD3 UR13, UPT, UPT, UR10, 0x40, URZ ;  /* 0x000000400a0d7890 */ /* 0x000fe2000fffe0ff */
[----:B------:R-:W-:Y:S01]  /*35e0*/  IMAD.SHL.U32 R38, R57, 0x20, RZ ;  /* 0x0000002039267824 */ /* 0x000fe200078e00ff */
[C---:B------:R-:W-:Y:S01]  /*35f0*/  SHF.L.U64.HI R55, R56.reuse, 0x1, R55 ;  /* 0x0000000138377819 */ /* 0x040fe20000010237 */
[C---:B------:R-:W-:Y:S01]  /*3600*/  IMAD R54, R56.reuse, 0x1e, RZ ;  /* 0x0000001e38367824 */ /* 0x040fe200078e02ff */
[----:B------:R-:W-:Y:S01]  /*3610*/  SHF.R.S32.HI R57, RZ, 0x1f, R20 ;  /* 0x0000001fff397819 */ /* 0x000fe20000011414 */
[----:B------:R-:W-:Y:S01]  /*3620*/  IMAD R56, R56, 0x1f, RZ ;  /* 0x0000001f38387824 */ /* 0x000fe200078e02ff */
[----:B------:R-:W-:-:S02]  /*3630*/  SHF.R.S32.HI R60, RZ, 0x1f, R25 ;  /* 0x0000001fff3c7819 */ /* 0x000fc40000011419 */
[----:B------:R-:W-:Y:S02]  /*3640*/  SHF.R.S32.HI R62, RZ, 0x1f, R31 ;  /* 0x0000001fff3e7819 */ /* 0x000fe4000001141f */
[----:B------:R-:W-:Y:S02]  /*3650*/  SHF.R.S32.HI R65, RZ, 0x1f, R24 ;  /* 0x0000001fff417819 */ /* 0x000fe40000011418 */
[----:B------:R-:W-:Y:S02]  /*3660*/  SHF.R.S32.HI R69, RZ, 0x1f, R30 ;  /* 0x0000001fff457819 */ /* 0x000fe4000001141e */
[----:B------:R-:W-:Y:S02]  /*3670*/  SHF.R.S32.HI R70, RZ, 0x1f, R39 ;  /* 0x0000001fff467819 */ /* 0x000fe40000011427 */
[----:B------:R-:W-:Y:S02]  /*3680*/  SHF.R.S32.HI R71, RZ, 0x1f, R40 ;  /* 0x0000001fff477819 */ /* 0x000fe40000011428 */
        /* <DEDUP_REMOVED lines=12> */
[----:B------:R-:W-:Y:S01]  /*3750*/  SHF.R.S32.HI R116, RZ, 0x1f, R53 ;  /* 0x0000001fff747819 */ /* 0x000fe20000011435 */
[----:B--2---:R1:W-:Y:S04]  /*3760*/  STS.U16 [R36+UR11], R5 ;  /* 0x0000000524007988 */ /* 0x0043e8000800040b */
[----:B---3--:R-:W-:Y:S04]  /*3770*/  STS.U16 [R36+UR11+0x200], R7 ;  /* 0x0002000724007988 */ /* 0x008fe8000800040b */
[----:B----4-:R-:W-:Y:S04]  /*3780*/  STS.U16 [R36+UR11+0x400], R9 ;  /* 0x0004000924007988 */ /* 0x010fe8000800040b */
[----:B------:R-:W-:Y:S04]  /*3790*/  STS.U16 [R36+UR11+0x600], R11 ;  /* 0x0006000b24007988 */ /* 0x000fe8000800040b */
[----:B------:R-:W-:Y:S04]  /*37a0*/  STS.U16 [R36+UR11+0x800], R13 ;  /* 0x0008000d24007988 */ /* 0x000fe8000800040b */
[----:B------:R-:W-:Y:S04]  /*37b0*/  STS.U16 [R36+UR11+0xa00], R15 ;  /* 0x000a000f24007988 */ /* 0x000fe8000800040b */
[----:B------:R-:W-:Y:S04]  /*37c0*/  STS.U16 [R36+UR11+0xc00], R17 ;  /* 0x000c001124007988 */ /* 0x000fe8000800040b */
[----:B------:R-:W-:Y:S04]  /*37d0*/  STS.U16 [R36+UR11+0xe00], R19 ;  /* 0x000e001324007988 */ /* 0x000fe8000800040b */
[----:B------:R2:W-:Y:S04]  /*37e0*/  STS.U16 [R37+UR11+0x100], R4 ;  /* 0x0001000425007988 */ /* 0x0005e8000800040b */
[----:B------:R3:W-:Y:S04]  /*37f0*/  STS.U16 [R37+UR11+0x300], R6 ;  /* 0x0003000625007988 */ /* 0x0007e8000800040b */
[----:B------:R4:W-:Y:S04]  /*3800*/  STS.U16 [R37+UR11+0x500], R8 ;  /* 0x0005000825007988 */ /* 0x0009e8000800040b */
[----:B------:R0:W-:Y:S04]  /*3810*/  STS.U16 [R37+UR11+0x700], R10 ;  /* 0x0007000a25007988 */ /* 0x0001e8000800040b */
[----:B------:R0:W-:Y:S04]  /*3820*/  STS.U16 [R37+UR11+0x900], R12 ;  /* 0x0009000c25007988 */ /* 0x0001e8000800040b */
[----:B------:R0:W-:Y:S04]  /*3830*/  STS.U16 [R37+UR11+0xb00], R14 ;  /* 0x000b000e25007988 */ /* 0x0001e8000800040b */
[----:B------:R0:W-:Y:S04]  /*3840*/  STS.U16 [R37+UR11+0xd00], R16 ;  /* 0x000d001025007988 */ /* 0x0001e8000800040b */
[----:B------:R0:W-:Y:S01]  /*3850*/  STS.U16 [R37+UR11+0xf00], R18 ;  /* 0x000f001225007988 */ /* 0x0001e2000800040b */
[----:B------:R1:W-:Y:S06]  /*3860*/  MEMBAR.ALL.CTA ;  /* 0x0000000000007992 */ /* 0x0003ec0000008000 */
[----:B-1----:R-:W1:Y:S01]  /*3870*/  FENCE.VIEW.ASYNC.S ;  /* 0x00000000000073c6 */ /* 0x002e620000000000 */
[----:B------:R-:W-:-:S02]  /*3880*/  SHF.R.S32.HI R5, RZ, 0x1f, R28 ;  /* 0x0000001fff057819 */ /* 0x000fc4000001141c */
[----:B--2---:R-:W-:Y:S02]  /*3890*/  SHF.R.S32.HI R4, RZ, 0x1f, R21 ;  /* 0x0000001fff047819 */ /* 0x004fe40000011415 */
[----:B---3--:R-:W-:Y:S02]  /*38a0*/  SHF.R.S32.HI R6, RZ, 0x1f, R27 ;  /* 0x0000001fff067819 */ /* 0x008fe4000001141b */
[----:B----4-:R-:W-:Y:S02]  /*38b0*/  SHF.R.S32.HI R8, RZ, 0x1f, R23 ;  /* 0x0000001fff087819 */ /* 0x010fe40000011417 */
[----:B------:R-:W-:Y:S02]  /*38c0*/  SHF.R.S32.HI R7, RZ, 0x1f, R22 ;  /* 0x0000001fff077819 */ /* 0x000fe40000011416 */
[----:B------:R-:W-:Y:S02]  /*38d0*/  SHF.R.S32.HI R9, RZ, 0x1f, R26 ;  /* 0x0000001fff097819 */ /* 0x000fe4000001141a */
[----:B0-----:R-:W-:-:S02]  /*38e0*/  SHF.R.S32.HI R10, RZ, 0x1f, R29 ;  /* 0x0000001fff0a7819 */ /* 0x001fc4000001141d */
[----:B------:R-:W-:Y:S01]  /*38f0*/  SHF.R.S32.HI R11, RZ, 0x1f, R32 ;  /* 0x0000001fff0b7819 */ /* 0x000fe20000011420 */
[----:B-1----:R-:W-:Y:S06]  /*3900*/  BAR.SYNC.DEFER_BLOCKING 0x0 ;  /* 0x0000000000007b1d */ /* 0x002fec0000010000 */
[----:B------:R-:W-:Y:S05]  /*3910*/  @P3 BRA `(.L_x_7) ;  /* 0x00000000004c3947 */ /* 0x000fea0003800000 */
[----:B------:R-:W-:Y:S01]  /*3920*/  USHF.R.U32.HI UR6, URZ, 0x4, UR11 ;  /* 0x00000004ff067899 */ /* 0x000fe2000801160b */
[----:B------:R-:W-:Y:S01]  /*3930*/  UMOV UR14, 0xfffffffe ;  /* 0xfffffffe000e7882 */ /* 0x000fe20000000000 */
[----:B------:R-:W-:Y:S02]  /*3940*/  UMOV UR15, 0x7fffbfdf ;  /* 0x7fffbfdf000f7882 */ /* 0x000fe40000000000 */
[----:B------:R-:W-:Y:S01]  /*3950*/  USGXT.U32 UR6, UR6, 0xe ;  /* 0x0000000e0606789a */ /* 0x000fe20008000000 */
[----:B------:R-:W-:Y:S01]  /*3960*/  UMOV UR7, URZ ;  /* 0x000000ff00077c82 */ /* 0x000fe20008000000 */
[----:B------:R-:W-:Y:S02]  /*3970*/  UIADD3 UR16, UPT, UPT, UR10, 0x48, URZ ;  /* 0x000000480a107890 */ /* 0x000fe4000fffe0ff */
[----:B------:R-:W-:Y:S01]  /*3980*/  UIADD3.64 UR14, UPT, UPT, UR6, -UR14, URZ ;  /* 0x8000000e060e7297 */ /* 0x000fe2000fffe0ff */
[----:B------:R-:W-:Y:S01]  /*3990*/  UMOV UR18, 0x0 ;  /* 0x0000000000127882 */ /* 0x000fe20000000000 */
[----:B------:R-:W-:Y:S01]  /*39a0*/  UMOV UR19, 0x8100010 ;  /* 0x0810001000137882 */ /* 0x000fe20000000000 */
[----:B------:R-:W-:Y:S01]  /*39b0*/  UMOV UR4, UR8 ;  /* 0x0000000800047c82 */ /* 0x000fe20008000000 */
[----:B------:R-:W-:Y:S01]  /*39c0*/  UMOV UR5, URZ ;  /* 0x000000ff00057c82 */ /* 0x000fe20008000000 */
[----:B------:R-:W-:Y:S01]  /*39d0*/  UMOV UR7, 0x80004020 ;  /* 0x8000402000077882 */ /* 0x000fe20000000000 */
[----:B------:R-:W-:Y:S01]  /*39e0*/  UMOV UR20, 0x0 ;  /* 0x0000000000147882 */ /* 0x000fe20000000000 */
[----:B------:R-:W-:Y:S01]  /*39f0*/  UMOV UR21, 0x8100010 ;  /* 0x0810001000157882 */ /* 0x000fe20000000000 */
[----:B------:R-:W-:Y:S01]  /*3a00*/  UMOV UR4, UR4 ;  /* 0x0000000400047c82 */ /* 0x000fe20008000000 */
[----:B------:R0:W-:Y:S01]  /*3a10*/  UTCHMMA tmem[UR13], gdesc[UR6], tmem[UR10], tmem[UR18], idesc[UR19], !UPT ;  /* 0x00ff12060d0079ea */ /* 0x0001e2000f80000a */
[----:B------:R0:W-:Y:S01]  /*3a20*/  UTCHMMA tmem[UR16], gdesc[UR14], tmem[UR10], tmem[UR20], idesc[UR21], UPT ;  /* 0x00ff140e100079ea */ /* 0x0001e2000b80000a */
[----:B------:R0:W-:Y:S01]  /*3a30*/  UTCBAR [UR4], URZ ;  /* 0x000000ff040073e9 */ /* 0x0001e200080000ff */
[----:B------:R-:W-:Y:S01]  /*3a40*/  NOP ;  /* 0x0000000000007918 */ /* 0x000fe20000000000 */
.L_x_7:
[----:B------:R-:W-:Y:S01]  /*3a50*/  SHF.R.S32.HI R117, RZ, 0x1f, R54 ;  /* 0x0000001fff757819 */ /* 0x000fe20000011436 */
[----:B0-----:R-:W-:Y:S01]  /*3a60*/  UMOV UR4, URZ ;  /* 0x000000ff00047c82 */ /* 0x001fe20008000000 */
[----:B------:R-:W-:Y:S01]  /*3a70*/  SHF.R.S32.HI R13, RZ, 0x1f, R56 ;  /* 0x0000001fff0d7819 */ /* 0x000fe20000011438 */
[----:B------:R-:W-:Y:S06]  /*3a80*/  BRA.U !UP0, `(.L_x_8) ;  /* 0x0000001508107547 */ /* 0x000fec000b800000 */
[----:B------:R-:W-:Y:S01]  /*3a90*/  UIADD3 UR5, UPT, UPT, UR11, 0x1000, URZ ;  /* 0x000010000b057890 */ /* 0x000fe2000fffe0ff */
[----:B------:R-:W-:Y:S01]  /*3aa0*/  SHF.L.U64.HI R57, R20, 0x1, R57 ;  /* 0x0000000114397819 */ /* 0x000fe20000010239 */
[----:B------:R-:W-:Y:S01]  /*3ab0*/  UMOV UR14, 0xfffffffe ;  /* 0xfffffffe000e7882 */ /* 0x000fe20000000000 */
[----:B------:R-:W-:Y:S01]  /*3ac0*/  SHF.L.U64.HI R58, R28, 0x1, R5 ;  /* 0x000000011c3a7819 */ /* 0x000fe20000010205 */
[----:B------:R-:W-:Y:S01]  /*3ad0*/  USHF.R.U32.HI UR5, URZ, 0x4, UR5 ;  /* 0x00000004ff057899 */ /* 0x000fe20008011605 */
[----:B------:R-:W-:Y:S01]  /*3ae0*/  SHF.L.U64.HI R59, R21, 0x1, R4 ;  /* 0x00000001153b7819 */ /* 0x000fe20000010204 */
[----:B------:R-:W-:Y:S01]  /*3af0*/  UMOV UR15, 0x7fffbfdf ;  /* 0x7fffbfdf000f7882 */ /* 0x000fe20000000000 */
[----:B------:R-:W-:Y:S01]  /*3b00*/  SHF.L.U64.HI R60, R25, 0x1, R60 ;  /* 0x00000001193c7819 */ /* 0x000fe2000001023c */
[----:B------:R-:W-:Y:S01]  /*3b10*/  USGXT.U32 UR6, UR5, 0xe ;  /* 0x0000000e0506789a */ /* 0x000fe20008000000 */
[----:B------:R-:W-:Y:S01]  /*3b20*/  SHF.L.U64.HI R61, R27, 0x1, R6 ;  /* 0x000000011b3d7819 */ /* 0x000fe20000010206 */
[----:B------:R-:W-:Y:S01]  /*3b30*/  UMOV UR7, URZ ;  /* 0x000000ff00077c82 */ /* 0x000fe20008000000 */
[----:B------:R-:W-:Y:S01]  /*3b40*/  SHF.L.U64.HI R62, R31, 0x1, R62 ;  /* 0x000000011f3e7819 */ /* 0x000fe2000001023e */
[----:B------:R-:W-:Y:S01]  /*3b50*/  UIADD3.64 UR14, UPT, UPT, UR6, -UR14, URZ ;  /* 0x8000000e060e7297 */ /* 0x000fe2000fffe0ff */
[----:B------:R-:W-:Y:S01]  /*3b60*/  SHF.L.U64.HI R63, R23, 0x1, R8 ;  /* 0x00000001173f7819 */ /* 0x000fe20000010208 */
[----:B------:R-:W-:Y:S01]  /*3b70*/  UMOV UR20, UR9 ;  /* 0x0000000900147c82 */ /* 0x000fe20008000000 */
[----:B------:R-:W-:Y:S01]  /*3b80*/  SHF.L.U64.HI R64, R22, 0x1, R7 ;  /* 0x0000000116407819 */ /* 0x000fe20000010207 */
[----:B------:R-:W-:Y:S01]  /*3b90*/  UMOV UR21, 0x1 ;  /* 0x0000000100157882 */ /* 0x000fe20000000000 */
[----:B------:R-:W-:Y:S01]  /*3ba0*/  SHF.L.U64.HI R65, R24, 0x1, R65 ;  /* 0x0000000118417819 */ /* 0x000fe20000010241 */
[----:B------:R-:W-:Y:S01]  /*3bb0*/  UMOV UR5, URZ ;  /* 0x000000ff00057c82 */ /* 0x000fe20008000000 */
[----:B------:R-:W-:-:S02]  /*3bc0*/  SHF.L.U64.HI R66, R26, 0x1, R9 ;  /* 0x000000011a427819 */ /* 0x000fc40000010209 */
[----:B------:R-:W-:Y:S02]  /*3bd0*/  SHF.L.U64.HI R67, R29, 0x1, R10 ;  /* 0x000000011d437819 */ /* 0x000fe4000001020a */
[----:B------:R-:W-:Y:S02]  /*3be0*/  SHF.L.U64.HI R68, R32, 0x1, R11 ;  /* 0x0000000120447819 */ /* 0x000fe4000001020b */
[----:B------:R-:W-:Y:S02]  /*3bf0*/  SHF.L.U64.HI R69, R30, 0x1, R69 ;  /* 0x000000011e457819 */ /* 0x000fe40000010245 */
[----:B------:R-:W-:Y:S02]  /*3c00*/  SHF.L.U64.HI R70, R39, 0x1, R70 ;  /* 0x0000000127467819 */ /* 0x000fe40000010246 */
[----:B------:R-:W-:Y:S02]  /*3c10*/  SHF.L.U64.HI R71, R40, 0x1, R71 ;  /* 0x0000000128477819 */ /* 0x000fe40000010247 */
        /* <DEDUP_REMOVED lines=14> */
[----:B------:R-:W-:-:S07]  /*3d00*/  SHF.L.U64.HI R118, R56, 0x1, R13 ;  /* 0x0000000138767819 */ /* 0x000fce000001020d */
.L_x_11:
[C---:B------:R-:W-:Y:S02]  /*3d10*/  ISETP.GT.AND P5, PT, R3.reuse, 0x2, PT ;  /* 0x000000020300780c */ /* 0x040fe40003fa4270 */
[C---:B------:R-:W-:Y:S02]  /*3d20*/  ISETP.GT.AND P4, PT, R3.reuse, 0x3, PT ;  /* 0x000000030300780c */ /* 0x040fe40003f84270 */
[-C--:B------:R-:W-:Y:S02]  /*3d30*/  LEA R6, P3, R20, R119.reuse, 0x1 ;  /* 0x0000007714067211 */ /* 0x080fe400078608ff */
[----:B------:R-:W-:Y:S02]  /*3d40*/  LEA R8, P6, R28, R119, 0x1 ;  /* 0x000000771c087211 */ /* 0x000fe400078c08ff */
[----:B------:R-:W-:Y:S01]  /*3d50*/  PRMT R124, RZ, 0x7610, R124 ;  /* 0x00007610ff7c7816 */ /* 0x000fe2000000007c */
[C---:B------:R-:W-:Y:S01]  /*3d60*/  IMAD.X R7, R120.reuse, 0x1, R57, P3 ;  /* 0x0000000178077824 */ /* 0x040fe200018e0639 */
[----:B------:R-:W-:Y:S01]  /*3d70*/  PRMT R123, RZ, 0x7610, R123 ;  /* 0x00007610ff7b7816 */ /* 0x000fe2000000007b */
[----:B------:R-:W-:Y:S01]  /*3d80*/  IMAD.X R9, R120, 0x1, R58, P6 ;  /* 0x0000000178097824 */ /* 0x000fe200030e063a */
[----:B------:R-:W-:-:S02]  /*3d90*/  ISETP.GT.AND P3, PT, R3, 0x4, PT ;  /* 0x000000040300780c */ /* 0x000fc40003f64270 */
[----:B------:R-:W-:Y:S01]  /*3da0*/  ISETP.GT.AND P6, PT, R3, 0x5, PT ;  /* 0x000000050300780c */ /* 0x000fe20003fc4270 */
[----:B------:R0:W2:Y:S01]  /*3db0*/  @P5 LDG.E.U16 R124, desc[UR22][R6.64] ;  /* 0x00000016067c5981 */ /* 0x0000a2000c1e1500 */
[----:B------:R-:W-:-:S03]  /*3dc0*/  LEA R10, P5, R21, R119, 0x1 ;  /* 0x00000077150a7211 */ /* 0x000fc600078a08ff */
[----:B------:R1:W2:Y:S01]  /*3dd0*/  @P4 LDG.E.U16 R123, desc[UR22][R8.64] ;  /* 0x00000016087b4981 */ /* 0x0002a2000c1e1500 */
[----:B------:R-:W-:Y:S01]  /*3de0*/  LEA R4, P4, R25, R119, 0x1 ;  /* 0x0000007719047211 */ /* 0x000fe200078808ff */
[C---:B------:R-:W-:Y:S01]  /*3df0*/  IMAD.X R11, R120.reuse, 0x1, R59, P5 ;  /* 0x00000001780b7824 */ /* 0x040fe200028e063b */
[----:B------:R-:W-:Y:S02]  /*3e00*/  PRMT R121, RZ, 0x7610, R121 ;  /* 0x00007610ff797816 */ /* 0x000fe40000000079 */
[----:B------:R-:W-:Y:S01]  /*3e10*/  PRMT R122, RZ, 0x7610, R122 ;  /* 0x00007610ff7a7816 */ /* 0x000fe2000000007a */
[----:B------:R-:W-:Y:S01]  /*3e20*/  IMAD.X R5, R120, 0x1, R60, P4 ;  /* 0x0000000178057824 */ /* 0x000fe200020e063c */
[C---:B------:R-:W-:Y:S02]  /*3e30*/  ISETP.GT.AND P5, PT, R3.reuse, 0x6, PT ;  /* 0x000000060300780c */ /* 0x040fe40003fa4270 */
[----:B------:R3:W4:Y:S01]  /*3e40*/  @P3 LDG.E.U16 R121, desc[UR22][R10.64] ;  /* 0x000000160a793981 */ /* 0x000722000c1e1500 */
[----:B------:R-:W-:-:S02]  /*3e50*/  ISETP.GT.AND P4, PT, R3, 0x7, PT ;  /* 0x000000070300780c */ /* 0x000fc40003f84270 */
[-C--:B0-----:R-:W-:Y:S01]  /*3e60*/  LEA R6, P3, R27, R119.reuse, 0x1 ;  /* 0x000000771b067211 */ /* 0x081fe200078608ff */
[----:B------:R0:W4:Y:S01]  /*3e70*/  @P6 LDG.E.U16 R122, desc[UR22][R4.64] ;  /* 0x00000016047a6981 */ /* 0x000122000c1e1500 */
[----:B-1----:R-:W-:Y:S02]  /*3e80*/  LEA R8, P6, R31, R119, 0x1 ;  /* 0x000000771f087211 */ /* 0x002fe400078c08ff */
[----:B------:R-:W-:Y:S01]  /*3e90*/  PRMT R19, RZ, 0x7610, R19 ;  /* 0x00007610ff137816 */ /* 0x000fe20000000013 */
[C---:B------:R-:W-:Y:S01]  /*3ea0*/  IMAD.X R7, R120.reuse, 0x1, R61, P3 ;  /* 0x0000000178077824 */ /* 0x040fe200018e063d */
[----:B------:R-:W-:Y:S01]  /*3eb0*/  PRMT R18, RZ, 0x7610, R18 ;  /* 0x00007610ff127816 */ /* 0x000fe20000000012 */
[----:B------:R-:W-:Y:S01]  /*3ec0*/  IMAD.X R9, R120, 0x1, R62, P6 ;  /* 0x0000000178097824 */ /* 0x000fe200030e063e */
[C---:B------:R-:W-:Y:S02]  /*3ed0*/  ISETP.GT.AND P3, PT, R3.reuse, 0x8, PT ;  /* 0x000000080300780c */ /* 0x040fe40003f64270 */
[----:B------:R1:W5:Y:S01]  /*3ee0*/  @P5 LDG.E.U16 R19, desc[UR22][R6.64] ;  /* 0x0000001606135981 */ /* 0x000362000c1e1500 */
[----:B------:R-:W-:-:S02]  /*3ef0*/  ISETP.GT.AND P6, PT, R3, 0x9, PT ;  /* 0x000000090300780c */ /* 0x000fc40003fc4270 */
[-C--:B---3--:R-:W-:Y:S01]  /*3f00*/  LEA R10, P5, R23, R119.reuse, 0x1 ;  /* 0x00000077170a7211 */ /* 0x088fe200078a08ff */
[----:B------:R3:W5:Y:S01]  /*3f10*/  @P4 LDG.E.U16 R18, desc[UR22][R8.64] ;  /* 0x0000001608124981 */ /* 0x000762000c1e1500 */
[----:B0-----:R-:W-:Y:S02]  /*3f20*/  LEA R4, P4, R22, R119, 0x1 ;  /* 0x0000007716047211 */ /* 0x001fe400078808ff */
[----:B------:R-:W-:Y:S01]  /*3f30*/  PRMT R15, RZ, 0x7610, R15 ;  /* 0x00007610ff0f7816 */ /* 0x000fe2000000000f */
[C---:B------:R-:W-:Y:S01]  /*3f40*/  IMAD.X R11, R120.reuse, 0x1, R63, P5 ;  /* 0x00000001780b7824 */ /* 0x040fe200028e063f */
[----:B------:R-:W-:Y:S01]  /*3f50*/  PRMT R14, RZ, 0x7610, R14 ;  /* 0x00007610ff0e7816 */ /* 0x000fe2000000000e */
[----:B------:R-:W-:Y:S01]  /*3f60*/  IMAD.X R5, R120, 0x1, R64, P4 ;  /* 0x0000000178057824 */ /* 0x000fe200020e0640 */
[C---:B------:R-:W-:Y:S02]  /*3f70*/  ISETP.GT.AND P5, PT, R3.reuse, 0xa, PT ;  /* 0x0000000a0300780c */ /* 0x040fe40003fa4270 */
[----:B------:R0:W5:Y:S01]  /*3f80*/  @P3 LDG.E.U16 R15, desc[UR22][R10.64] ;  /* 0x000000160a0f3981 */ /* 0x000162000c1e1500 */
[----:B------:R-:W-:-:S02]  /*3f90*/  ISETP.GT.AND P4, PT, R3, 0xb, PT ;  /* 0x0000000b0300780c */ /* 0x000fc40003f84270 */
[-C--:B-1----:R-:W-:Y:S01]  /*3fa0*/  LEA R6, P3, R24, R119.reuse, 0x1 ;  /* 0x0000007718067211 */ /* 0x082fe200078608ff */
[----:B------:R1:W5:Y:S01]  /*3fb0*/  @P6 LDG.E.U16 R14, desc[UR22][R4.64] ;  /* 0x00000016040e6981 */ /* 0x000362000c1e1500 */
[----:B---3--:R-:W-:Y:S02]  /*3fc0*/  LEA R8, P6, R26, R119, 0x1 ;  /* 0x000000771a087211 */ /* 0x008fe400078c08ff */
[----:B------:R-:W-:Y:S01]  /*3fd0*/  PRMT R17, RZ, 0x7610, R17 ;  /* 0x00007610ff117816 */ /* 0x000fe20000000011 */
[C---:B------:R-:W-:Y:S01]  /*3fe0*/  IMAD.X R7, R120.reuse, 0x1, R65, P3 ;  /* 0x0000000178077824 */ /* 0x040fe200018e0641 */
[----:B------:R-:W-:Y:S01]  /*3ff0*/  PRMT R16, RZ, 0x7610, R16 ;  /* 0x00007610ff107816 */ /* 0x000fe20000000010 */
[----:B------:R-:W-:Y:S01]  /*4000*/  IMAD.X R9, R120, 0x1, R66, P6 ;  /* 0x0000000178097824 */ /* 0x000fe200030e0642 */
[C---:B------:R-:W-:Y:S02]  /*4010*/  ISETP.GT.AND P3, PT, R3.reuse, 0xc, PT ;  /* 0x0000000c0300780c */ /* 0x040fe40003f64270 */
[----:B------:R3:W5:Y:S01]  /*4020*/  @P5 LDG.E.U16 R17, desc[UR22][R6.64] ;  /* 0x0000001606115981 */ /* 0x000762000c1e1500 */
[----:B------:R-:W-:-:S02]  /*4030*/  ISETP.GT.AND P6, PT, R3, 0xd, PT ;  /* 0x0000000d0300780c */ /* 0x000fc40003fc4270 */
[-C--:B0-----:R-:W-:Y:S01]  /*4040*/  LEA R10, P5, R29, R119.reuse, 0x1 ;  /* 0x000000771d0a7211 */ /* 0x081fe200078a08ff */
[----:B------:R0:W5:Y:S01]  /*4050*/  @P4 LDG.E.U16 R16, desc[UR22][R8.64] ;  /* 0x0000001608104981 */ /* 0x000162000c1e1500 */
        /* <DEDUP_REMOVED lines=20> */
[-C--:B---3--:R-:W-:Y:S02]  /*41a0*/  LEA R4, P3, R41, R119.reuse, 0x1 ;  /* 0x0000007729047211 */ /* 0x088fe400078608ff */
[----:B------:R-:W-:Y:S01]  /*41b0*/  PRMT R130, RZ, 0x7610, R130 ;  /* 0x00007610ff827816 */ /* 0x000fe20000000082 */
[C---:B------:R-:W-:Y:S01]  /*41c0*/  IMAD.X R11, R120.reuse, 0x1, R71, P6 ;  /* 0x00000001780b7824 */ /* 0x040fe200030e0647 */
[----:B------:R-:W-:Y:S01]  /*41d0*/  PRMT R129, RZ, 0x7610, R129 ;  /* 0x00007610ff817816 */ /* 0x000fe20000000081 */
[----:B------:R-:W-:Y:S01]  /*41e0*/  IMAD.X R5, R120, 0x1, R72, P3 ;  /* 0x0000000178057824 */ /* 0x000fe200018e0648 */
[C---:B------:R-:W-:Y:S02]  /*41f0*/  ISETP.GT.AND P6, PT, R3.reuse, 0x12, PT ;  /* 0x000000120300780c */ /* 0x040fe40003fc4270 */
[----:B------:R-:W-:Y:S01]  /*4200*/  ISETP.GT.AND P3, PT, R3, 0x13, PT ;  /* 0x000000130300780c */ /* 0x000fe20003f64270 */
[----:B------:R3:W5:Y:S01]  /*4210*/  @P4 LDG.E.U16 R130, desc[UR22][R10.64] ;  /* 0x000000160a824981 */ /* 0x000762000c1e1500 */
[----:B0-----:R-:W-:-:S03]  /*4220*/  LEA R6, P4, R42, R119, 0x1 ;  /* 0x000000772a067211 */ /* 0x001fc600078808ff */
[----:B------:R0:W5:Y:S01]  /*4230*/  @P5 LDG.E.U16 R129, desc[UR22][R4.64] ;  /* 0x0000001604815981 */ /* 0x000162000c1e1500 */
[-C--:B-1----:R-:W-:Y:S01]  /*4240*/  LEA R8, P5, R43, R119.reuse, 0x1 ;  /* 0x000000772b087211 */ /* 0x082fe200078a08ff */
[C---:B------:R-:W-:Y:S01]  /*4250*/  IMAD.X R7, R120.reuse, 0x1, R73, P4 ;  /* 0x0000000178077824 */ /* 0x040fe200020e0649 */
[----:B------:R-:W-:Y:S02]  /*4260*/  PRMT R132, RZ, 0x7610, R132 ;  /* 0x00007610ff847816 */ /* 0x000fe40000000084 */
[----:B------:R-:W-:Y:S01]  /*4270*/  PRMT R131, RZ, 0x7610, R131 ;  /* 0x00007610ff837816 */ /* 0x000fe20000000083 */
[----:B------:R-:W-:Y:S01]  /*4280*/  IMAD.X R9, R120, 0x1, R74, P5 ;  /* 0x0000000178097824 */ /* 0x000fe200028e064a */
[C---:B------:R-:W-:Y:S02]  /*4290*/  ISETP.GT.AND P4, PT, R3.reuse, 0x14, PT ;  /* 0x000000140300780c */ /* 0x040fe40003f84270 */
[----:B------:R-:W-:Y:S01]  /*42a0*/  ISETP.GT.AND P5, PT, R3, 0x15, PT ;  /* 0x000000150300780c */ /* 0x000fe20003fa4270 */
[----:B------:R1:W5:Y:S01]  /*42b0*/  @P6 LDG.E.U16 R132, desc[UR22][R6.64] ;  /* 0x0000001606846981 */ /* 0x000362000c1e1500 */
[----:B---3--:R-:W-:-:S03]  /*42c0*/  LEA R10, P6, R44, R119, 0x1 ;  /* 0x000000772c0a7211 */ /* 0x008fc600078c08ff */
[----:B------:R3:W5:Y:S01]  /*42d0*/  @P3 LDG.E.U16 R131, desc[UR22][R8.64] ;  /* 0x0000001608833981 */ /* 0x000762000c1e1500 */
[-C--:B0-----:R-:W-:Y:S01]  /*42e0*/  LEA R4, P3, R45, R119.reuse, 0x1 ;  /* 0x000000772d047211 */ /* 0x081fe200078608ff */
[C---:B------:R-:W-:Y:S01]  /*42f0*/  IMAD.X R11, R120.reuse, 0x1, R75, P6 ;  /* 0x00000001780b7824 */ /* 0x040fe200030e064b */
[----:B------:R-:W-:Y:S02]  /*4300*/  PRMT R134, RZ, 0x7610, R134 ;  /* 0x00007610ff867816 */ /* 0x000fe40000000086 */
[----:B------:R-:W-:Y:S01]  /*4310*/  PRMT R133, RZ, 0x7610, R133 ;  /* 0x00007610ff857816 */ /* 0x000fe20000000085 */
[----:B------:R-:W-:Y:S01]  /*4320*/  IMAD.X R5, R120, 0x1, R108, P3 ;  /* 0x0000000178057824 */ /* 0x000fe200018e066c */
[C---:B------:R-:W-:Y:S02]  /*4330*/  ISETP.GT.AND P6, PT, R3.reuse, 0x16, PT ;  /* 0x000000160300780c */ /* 0x040fe40003fc4270 */
[----:B------:R-:W-:Y:S01]  /*4340*/  ISETP.GT.AND P3, PT, R3, 0x17, PT ;  /* 0x000000170300780c */ /* 0x000fe20003f64270 */
[----:B------:R0:W5:Y:S01]  /*4350*/  @P4 LDG.E.U16 R134, desc[UR22][R10.64] ;  /* 0x000000160a864981 */ /* 0x000162000c1e1500 */
[----:B-1----:R-:W-:-:S03]  /*4360*/  LEA R6, P4, R46, R119, 0x1 ;  /* 0x000000772e067211 */ /* 0x002fc600078808ff */
[----:B------:R1:W5:Y:S01]  /*4370*/  @P5 LDG.E.U16 R133, desc[UR22][R4.64] ;  /* 0x0000001604855981 */ /* 0x000362000c1e1500 */
[-C--:B---3--:R-:W-:Y:S01]  /*4380*/  LEA R8, P5, R47, R119.reuse, 0x1 ;  /* 0x000000772f087211 */ /* 0x088fe200078a08ff */
[C---:B------:R-:W-:Y:S01]  /*4390*/  IMAD.X R7, R120.reuse, 0x1, R109, P4 ;  /* 0x0000000178077824 */ /* 0x040fe200020e066d */
[----:B------:R-:W-:Y:S02]  /*43a0*/  PRMT R136, RZ, 0x7610, R136 ;  /* 0x00007610ff887816 */ /* 0x000fe40000000088 */
        /* <DEDUP_REMOVED lines=16> */
[----:B------:R-:W5:Y:S01]  /*44b0*/  @P5 LDG.E.U16 R137, desc[UR22][R4.64] ;  /* 0x0000001604895981 */ /* 0x000f62000c1e1500 */
        /* <DEDUP_REMOVED lines=8> */
[----:B------:R-:W-:-:S03]  /*4540*/  LEA R12, P6, R52, R119, 0x1 ;  /* 0x00000077340c7211 */ /* 0x000fc600078c08ff */
[----:B------:R3:W5:Y:S01]  /*4550*/  @P3 LDG.E.U16 R142, desc[UR22][R8.64] ;  /* 0x00000016088e3981 */ /* 0x000762000c1e1500 */
[-C--:B-1----:R-:W-:Y:S01]  /*4560*/  LEA R10, P3, R53, R119.reuse, 0x1 ;  /* 0x00000077350a7211 */ /* 0x082fe200078608ff */
[C---:B------:R-:W-:Y:S01]  /*4570*/  IMAD.X R13, R120.reuse, 0x1, R115, P6 ;  /* 0x00000001780d7824 */ /* 0x040fe200030e0673 */
[----:B------:R-:W-:Y:S02]  /*4580*/  PRMT R143, RZ, 0x7610, R143 ;  /* 0x00007610ff8f7816 */ /* 0x000fe4000000008f */
[----:B------:R-:W-:Y:S01]  /*4590*/  PRMT R144, RZ, 0x7610, R144 ;  /* 0x00007610ff907816 */ /* 0x000fe20000000090 */
[----:B------:R-:W-:Y:S01]  /*45a0*/  IMAD.X R11, R120, 0x1, R116, P3 ;  /* 0x00000001780b7824 */ /* 0x000fe200018e0674 */
[-C--:B0-----:R-:W-:Y:S02]  /*45b0*/  LEA R6, P6, R54, R119.reuse, 0x1 ;  /* 0x0000007736067211 */ /* 0x081fe400078c08ff */
[----:B------:R-:W5:Y:S01]  /*45c0*/  @P4 LDG.E.U16 R143, desc[UR22][R12.64] ;  /* 0x000000160c8f4981 */ /* 0x000f62000c1e1500 */
[----:B------:R-:W-:-:S03]  /*45d0*/  IADD3 R4, P4, PT, R20, R119, RZ ;  /* 0x0000007714047210 */ /* 0x000fc60007f9e0ff */
[----:B------:R0:W5:Y:S01]  /*45e0*/  @P5 LDG.E.U16 R144, desc[UR22][R10.64] ;  /* 0x000000160a905981 */ /* 0x000162000c1e1500 */
[----:B---3--:R-:W-:Y:S01]  /*45f0*/  LEA R8, P5, R56, R119, 0x1 ;  /* 0x0000007738087211 */ /* 0x008fe200078a08ff */
[C---:B------:R-:W-:Y:S01]  /*4600*/  IMAD.X R5, R120.reuse, 0x1, R55, P4 ;  /* 0x0000000178057824 */ /* 0x040fe200020e0637 */
[C---:B------:R-:W-:Y:S01]  /*4610*/  ISETP.GT.AND P3, PT, R3.reuse, RZ, PT ;  /* 0x000000ff0300720c */ /* 0x040fe20003f64270 */
[C---:B------:R-:W-:Y:S01]  /*4620*/  IMAD.X R7, R120.reuse, 0x1, R117, P6 ;  /* 0x0000000178077824 */ /* 0x040fe200030e0675 */
[C---:B------:R-:W-:Y:S01]  /*4630*/  ISETP.GT.AND P4, PT, R3.reuse, 0x1e, PT ;  /* 0x0000001e0300780c */ /* 0x040fe20003f84270 */
[----:B------:R-:W-:Y:S01]  /*4640*/  IMAD.X R9, R120, 0x1, R118, P5 ;  /* 0x0000000178097824 */ /* 0x000fe200028e0676 */
[C---:B------:R-:W-:Y:S02]  /*4650*/  ISETP.GT.AND P6, PT, R3.reuse, 0x1f, PT ;  /* 0x0000001f0300780c */ /* 0x040fe40003fc4270 */
[----:B------:R-:W-:Y:S01]  /*4660*/  ISETP.GT.AND P5, PT, R3, 0x1, PT ;  /* 0x000000010300780c */ /* 0x000fe20003fa4270 */
[----:B------:R-:W-:Y:S01]  /*4670*/  USHF.L.U32 UR4, UR4, 0x1f, URZ ;  /* 0x0000001f04047899 */ /* 0x000fe200080006ff */
[----:B------:R-:W-:-:S02]  /*4680*/  PRMT R139, RZ, 0x7610, R139 ;  /* 0x00007610ff8b7816 */ /* 0x000fc4000000008b */
[----:B------:R-:W-:Y:S02]  /*4690*/  PRMT R145, RZ, 0x7610, R145 ;  /* 0x00007610ff917816 */ /* 0x000fe40000000091 */
[----:B------:R-:W-:Y:S01]  /*46a0*/  PRMT R146, RZ, 0x7610, R146 ;  /* 0x00007610ff927816 */ /* 0x000fe20000000092 */
[----:B0-----:R-:W-:Y:S01]  /*46b0*/  @P3 IMAD.MOV.U32 R10, RZ, RZ, R119 ;  /* 0x000000ffff0a3224 */ /* 0x001fe200078e0077 */
[----:B------:R-:W-:Y:S01]  /*46c0*/  PRMT R140, RZ, 0x7610, R140 ;  /* 0x00007610ff8c7816 */ /* 0x000fe2000000008c */
[----:B------:R-:W-:Y:S01]  /*46d0*/  @P3 IMAD.MOV.U32 R11, RZ, RZ, R120 ;  /* 0x000000ffff0b3224 */ /* 0x000fe200078e0078 */
[----:B------:R-:W5:Y:S01]  /*46e0*/  @P4 LDG.E.U16 R145, desc[UR22][R6.64] ;  /* 0x0000001606914981 */ /* 0x000f62000c1e1500 */
[----:B------:R-:W-:-:S03]  /*46f0*/  IMAD.U32 R12, RZ, RZ, UR4 ;  /* 0x00000004ff0c7e24 */ /* 0x000fc6000f8e00ff */
[----:B------:R-:W5:Y:S04]  /*4700*/  @P3 LDG.E.U16 R139, desc[UR22][R10.64] ;  /* 0x000000160a8b3981 */ /* 0x000f68000c1e1500 */
[----:B------:R-:W5:Y:S04]  /*4710*/  @P6 LDG.E.U16 R146, desc[UR22][R8.64] ;  /* 0x0000001608926981 */ /* 0x000f68000c1e1500 */
[----:B------:R2:W5:Y:S01]  /*4720*/  @P5 LDG.E.U16 R140, desc[UR22][R4.64] ;  /* 0x00000016048c5981 */ /* 0x000562000c1e1500 */
[----:B------:R-:W0:Y:S01]  /*4730*/  SYNCS.PHASECHK.TRANS64.TRYWAIT P3, [UR8], R12 ;  /* 0x0000000cff0075a7 */ /* 0x000e220008061108 */
[----:B--2---:R-:W-:-:S02]  /*4740*/  PRMT R5, R124, 0x5410, R123 ;  /* 0x000054107c057816 */ /* 0x004fc4000000007b */
[----:B----4-:R-:W-:Y:S01]  /*4750*/  PRMT R6, R121, 0x5410, R122 ;  /* 0x0000541079067816 */ /* 0x010fe2000000007a */
[----:B0-----:R-:W-:Y:S06]  /*4760*/  @!P3 BRA `(.L_x_9) ;  /* 0x0000002400d4b947 */ /* 0x001fec0003800000 */
.L_x_17:
[----:B-----5:R-:W-:Y:S01]  /*4770*/  PRMT R7, R19, 0x5410, R18 ;  /* 0x0000541013077816 */ /* 0x020fe20000000012 */
[C---:B------:R-:W-:Y:S01]  /*4780*/  IMAD.WIDE R78, R38.reuse, 0x2, R78 ;  /* 0x00000002264e7825 */ /* 0x040fe200078e024e */
[----:B------:R-:W-:Y:S02]  /*4790*/  PRMT R8, R15, 0x5410, R14 ;  /* 0x000054100f087816 */ /* 0x000fe4000000000e */
[----:B------:R-:W-:Y:S01]  /*47a0*/  PRMT R9, R17, 0x5410, R16 ;  /* 0x0000541011097816 */ /* 0x000fe20000000010 */
[----:B------:R-:W-:Y:S01]  /*47b0*/  IMAD.WIDE R82, R38, 0x2, R82 ;  /* 0x0000000226527825 */ /* 0x000fe200078e0252 */
[----:B------:R-:W-:Y:S02]  /*47c0*/  PRMT R10, R126, 0x5410, R125 ;  /* 0x000054107e0a7816 */ /* 0x000fe4000000007d */
[----:B------:R-:W-:Y:S01]  /*47d0*/  PRMT R11, R128, 0x5410, R127 ;  /* 0x00005410800b7816 */ /* 0x000fe2000000007f */
[----:B------:R-:W-:Y:S01]  /*47e0*/  IMAD.WIDE R86, R38, 0x2, R86 ;  /* 0x0000000226567825 */ /* 0x000fe200078e0256 */
[----:B------:R-:W-:-:S02]  /*47f0*/  PRMT R12, R130, 0x5410, R129 ;  /* 0x00005410820c7816 */ /* 0x000fc40000000081 */
[----:B------:R-:W-:Y:S01]  /*4800*/  PRMT R13, R132, 0x5410, R131 ;  /* 0x00005410840d7816 */ /* 0x000fe20000000083 */
[----:B------:R-:W-:Y:S01]  /*4810*/  IMAD.WIDE R90, R38, 0x2, R90 ;  /* 0x00000002265a7825 */ /* 0x000fe200078e025a */
        /* <DEDUP_REMOVED lines=10> */
[----:B------:R-:W-:Y:S01]  /*48c0*/  ISETP.GE.AND P3, PT, R34, R3, PT ;  /* 0x000000032200720c */ /* 0x000fe20003f66270 */
[C---:B------:R-:W-:Y:S01]  /*48d0*/  IMAD.WIDE R106, R38.reuse, 0x2, R106 ;  /* 0x00000002266a7825 */ /* 0x040fe200078e026a */
[----:B------:R0:W-:Y:S01]  /*48e0*/  STTM.x16 tmem[UR12+0x40], R4 ;  /* 0x00004004000079ed */ /* 0x0001e2000824000c */
[----:B------:R-:W1:Y:S02]  /*48f0*/  FENCE.VIEW.ASYNC.T ;  /* 0x00000000000073c6 */ /* 0x000e640000000200 */
[----:B------:R-:W-:-:S04]  /*4900*/  IMAD.WIDE R80, R38, 0x2, R80 ;  /* 0x0000000226507825 */ /* 0x000fc800078e0250 */
[----:B------:R-:W-:-:S04]  /*4910*/  IMAD.WIDE R84, R38, 0x2, R84 ;  /* 0x0000000226547825 */ /* 0x000fc800078e0254 */
[----:B------:R-:W-:-:S04]  /*4920*/  IMAD.WIDE R88, R38, 0x2, R88 ;  /* 0x0000000226587825 */ /* 0x000fc800078e0258 */
[----:B------:R-:W-:-:S04]  /*4930*/  IMAD.WIDE R92, R38, 0x2, R92 ;  /* 0x00000002265c7825 */ /* 0x000fc800078e025c */
[----:B------:R-:W-:-:S04]  /*4940*/  IMAD.WIDE R96, R38, 0x2, R96 ;  /* 0x0000000226607825 */ /* 0x000fc800078e0260 */
[----:B------:R-:W-:-:S04]  /*4950*/  IMAD.WIDE R100, R38, 0x2, R100 ;  /* 0x0000000226647825 */ /* 0x000fc800078e0264 */
[----:B------:R-:W-:-:S04]  /*4960*/  IMAD.WIDE R104, R38, 0x2, R104 ;  /* 0x0000000226687825 */ /* 0x000fc800078e0268 */
[----:B------:R-:W-:Y:S01]  /*4970*/  IMAD.WIDE R76, R38, 0x2, R76 ;  /* 0x00000002264c7825 */ /* 0x000fe200078e024c */
[----:B0-----:R-:W-:Y:S01]  /*4980*/  PRMT R5, RZ, 0x7610, R5 ;  /* 0x00007610ff057816 */ /* 0x001fe20000000005 */
[----:B-1----:R-:W-:Y:S01]  /*4990*/  BAR.SYNC.DEFER_BLOCKING 0x0 ;  /* 0x0000000000007b1d */ /* 0x002fe20000010000 */
[----:B------:R-:W-:Y:S02]  /*49a0*/  PRMT R7, RZ, 0x7610, R7 ;  /* 0x00007610ff077816 */ /* 0x000fe40000000007 */
[----:B------:R-:W-:Y:S02]  /*49b0*/  PRMT R9, RZ, 0x7610, R9 ;  /* 0x00007610ff097816 */ /* 0x000fe40000000009 */
[----:B------:R-:W-:Y:S02]  /*49c0*/  PRMT R11, RZ, 0x7610, R11 ;  /* 0x00007610ff0b7816 */ /* 0x000fe4000000000b */
        /* <DEDUP_REMOVED lines=9> */
[----:B------:R-:W2:Y:S01]  /*4a60*/  @!P3 LDG.E.U16 R5, desc[UR22][R106.64] ;  /* 0x000000166a05b981 */ /* 0x000ea2000c1e1500 */
[----:B------:R-:W-:Y:S02]  /*4a70*/  PRMT R14, RZ, 0x7610, R14 ;  /* 0x00007610ff0e7816 */ /* 0x000fe4000000000e */
[----:B------:R-:W-:Y:S01]  /*4a80*/  PRMT R16, RZ, 0x7610, R16 ;  /* 0x00007610ff107816 */ /* 0x000fe20000000010 */
[----:B------:R-:W3:Y:S01]  /*4a90*/  @!P3 LDG.E.U16 R7, desc[UR22][R102.64] ;  /* 0x000000166607b981 */ /* 0x000ee2000c1e1500 */
[----:B------:R-:W-:-:S03]  /*4aa0*/  PRMT R18, RZ, 0x7610, R18 ;  /* 0x00007610ff127816 */ /* 0x000fc60000000012 */
[----:B------:R-:W4:Y:S04]  /*4ab0*/  @!P3 LDG.E.U16 R9, desc[UR22][R98.64] ;  /* 0x000000166209b981 */ /* 0x000f28000c1e1500 */
        /* <DEDUP_REMOVED lines=12> */
[----:B------:R-:W4:Y:S01]  /*4b80*/  @!P3 LDG.E.U16 R18, desc[UR22][R76.64] ;  /* 0x000000164c12b981 */ /* 0x000f22000c1e1500 */
[----:B------:R-:W-:Y:S01]  /*4b90*/  BAR.SYNC.DEFER_BLOCKING 0x0 ;  /* 0x0000000000007b1d */ /* 0x000fe20000010000 */
[----:B------:R-:W-:-:S04]  /*4ba0*/  ULEA UR8, UR21, UR11, 0x3 ;  /* 0x0000000b15087291 */ /* 0x000fc8000f8e18ff */
[----:B------:R-:W-:Y:S01]  /*4bb0*/  UIADD3 UR8, UPT, UPT, UR8, 0x2000, URZ ;  /* 0x0000200008087890 */ /* 0x000fe2000fffe0ff */
[----:B--2---:R0:W-:Y:S04]  /*4bc0*/  STS.U16 [R36+UR11+0x1000], R5 ;  /* 0x0010000524007988 */ /* 0x0041e8000800040b */
[----:B---3--:R0:W-:Y:S04]  /*4bd0*/  STS.U16 [R36+UR11+0x1200], R7 ;  /* 0x0012000724007988 */ /* 0x0081e8000800040b */
[----:B----4-:R0:W-:Y:S04]  /*4be0*/  STS.U16 [R36+UR11+0x1400], R9 ;  /* 0x0014000924007988 */ /* 0x0101e8000800040b */
[----:B------:R0:W-:Y:S04]  /*4bf0*/  STS.U16 [R36+UR11+0x1600], R11 ;  /* 0x0016000b24007988 */ /* 0x0001e8000800040b */
        /* <DEDUP_REMOVED lines=13> */
[----:B-1----:R-:W1:Y:S02]  /*4cd0*/  FENCE.VIEW.ASYNC.S ;  /* 0x00000000000073c6 */ /* 0x002e640000000000 */
[----:B-1----:R-:W-:Y:S06]  /*4ce0*/  BAR.SYNC.DEFER_BLOCKING 0x0 ;  /* 0x0000000000007b1d */ /* 0x002fec0000010000 */
[----:B------:R-:W-:Y:S05]  /*4cf0*/  @P0 BRA `(.L_x_10) ;  /* 0x0000000000340947 */ /* 0x000fea0003800000 */
[----:B------:R-:W-:Y:S01]  /*4d00*/  UIADD3 UR24, UPT, UPT, UR10, 0x48, URZ ;  /* 0x000000480a187890 */ /* 0x000fe2000fffe0ff */
[----:B------:R-:W-:Y:S01]  /*4d10*/  UMOV UR16, UR6 ;  /* 0x0000000600107c82 */ /* 0x000fe20008000000 */
[----:B------:R-:W-:Y:S01]  /*4d20*/  UMOV UR17, 0x80004020 ;  /* 0x8000402000117882 */ /* 0x000fe20000000000 */
[----:B------:R-:W-:Y:S01]  /*4d30*/  UMOV UR18, 0x0 ;  /* 0x0000000000127882 */ /* 0x000fe20000000000 */
[----:B------:R-:W-:Y:S01]  /*4d40*/  UMOV UR19, 0x8100010 ;  /* 0x0810001000137882 */ /* 0x000fe20000000000 */
[----:B------:R-:W-:Y:S01]  /*4d50*/  UMOV UR9, URZ ;  /* 0x000000ff00097c82 */ /* 0x000fe20008000000 */
[----:B------:R-:W-:Y:S01]  /*4d60*/  UMOV UR26, 0x0 ;  /* 0x00000000001a7882 */ /* 0x000fe20000000000 */
[----:B------:R-:W-:Y:S01]  /*4d70*/  UMOV UR27, 0x8100010 ;  /* 0x08100010001b7882 */ /* 0x000fe20000000000 */
[----:B------:R1:W-:Y:S01]  /*4d80*/  UTCHMMA tmem[UR13], gdesc[UR16], tmem[UR10], tmem[UR18], idesc[UR19], UPT ;  /* 0x00ff12100d0079ea */ /* 0x0003e2000b80000a */
[----:B------:R-:W-:Y:S01]  /*4d90*/  UMOV UR4, UR8 ;  /* 0x0000000800047c82 */ /* 0x000fe20008000000 */
[----:B------:R1:W-:Y:S01]  /*4da0*/  UTCHMMA tmem[UR24], gdesc[UR14], tmem[UR10], tmem[UR26], idesc[UR27], UPT ;  /* 0x00ff1a0e180079ea */ /* 0x0003e2000b80000a */
[----:B------:R1:W-:Y:S01]  /*4db0*/  UTCBAR [UR4], URZ ;  /* 0x000000ff040073e9 */ /* 0x0003e200080000ff */
[----:B------:R-:W-:-:S02]  /*4dc0*/  NOP ;  /* 0x0000000000007918 */ /* 0x000fc40000000000 */
.L_x_10:
[----:B------:R-:W-:Y:S01]  /*4dd0*/  UIADD3 UR21, UPT, UPT, UR21, 0x1, URZ ;  /* 0x0000000115157890 */ /* 0x000fe2000fffe0ff */
[----:B0-----:R-:W-:Y:S01]  /*4de0*/  IMAD.MOV.U32 R4, RZ, RZ, R119 ;  /* 0x000000ffff047224 */ /* 0x001fe200078e0077 */
[----:B------:R-:W-:Y:S01]  /*4df0*/  UIADD3 UR20, UPT, UPT, UR20, -0x1, URZ ;  /* 0xffffffff14147890 */ /* 0x000fe2000fffe0ff */
[----:B------:R-:W-:Y:S01]  /*4e00*/  IMAD.MOV.U32 R5, RZ, RZ, R120 ;  /* 0x000000ffff057224 */ /* 0x000fe200078e0078 */
[----:B------:R-:W-:Y:S01]  /*4e10*/  UISETP.GT.AND UP0, UPT, UR21, 0x1, UPT ;  /* 0x000000011500788c */ /* 0x000fe2000bf04270 */
[----:B------:R-:W-:Y:S02]  /*4e20*/  VIADD R3, R3, 0xffffffe0 ;  /* 0xffffffe003037836 */ /* 0x000fe40000000000 */
[----:B------:R-:W-:Y:S01]  /*4e30*/  IMAD.WIDE R4, R35, 0x2, R4 ;  /* 0x0000000223047825 */ /* 0x000fe200078e0204 */
[----:B-1----:R-:W-:Y:S02]  /*4e40*/  USEL UR4, URZ, 0x1, !UP0 ;  /* 0x00000001ff047887 */ /* 0x002fe4000c000000 */
[----:B------:R-:W-:Y:S01]  /*4e50*/  USEL UR21, UR21, URZ, !UP0 ;  /* 0x000000ff15157287 */ /* 0x000fe2000c000000 */
[----:B------:R-:W-:Y:S01]  /*4e60*/  IMAD.MOV.U32 R119, RZ, RZ, R4 ;  /* 0x000000ffff777224 */ /* 0x000fe200078e0004 */
[----:B------:R-:W-:Y:S01]  /*4e70*/  UISETP.NE.U32.AND UP0, UPT, UR20, URZ, UPT ;  /* 0x000000ff1400728c */ /* 0x000fe2000bf05070 */
[----:B------:R-:W-:Y:S01]  /*4e80*/  IMAD.MOV.U32 R120, RZ, RZ, R5 ;  /* 0x000000ffff787224 */ /* 0x000fe200078e0005 */
[----:B------:R-:W-:-:S03]  /*4e90*/  ULOP3.LUT UR9, UR5, UR4, URZ, 0x3c, !UPT ;  /* 0x0000000405097292 */ /* 0x000fc6000f8e3cff */
[----:B------:R-:W-:-:S04]  /*4ea0*/  UMOV UR4, UR5 ;  /* 0x0000000500047c82 */ /* 0x000fc80008000000 */
[----:B------:R-:W-:Y:S01]  /*4eb0*/  UMOV UR5, UR9 ;  /* 0x0000000900057c82 */ /* 0x000fe20008000000 */
[----:B------:R-:W-:Y:S05]  /*4ec0*/  BRA.U UP0, `(.L_x_11) ;  /* 0xffffffed00907547 */ /* 0x000fea000b83ffff */
.L_x_8:
[----:B------:R-:W-:Y:S01]  /*4ed0*/  ISETP.GE.AND P0, PT, R33, 0x20, PT ;  /* 0x000000202100780c */ /* 0x000fe20003f06270 */
[----:B------:R-:W0:Y:S01]  /*4ee0*/  LDCU UR5, c[0x0][0x3b4] ;  /* 0x00007680ff0577ac */ /* 0x000e220008000800 */
[----:B------:R-:W1:Y:S01]  /*4ef0*/  LDCU UR6, c[0x0][0x3b8] ;  /* 0x00007700ff0677ac */ /* 0x000e620008000800 */
[----:B------:R-:W2:Y:S10]  /*4f00*/  LDCU.128 UR16, c[0x0][0x390] ;  /* 0x00007200ff1077ac */ /* 0x000eb40008000c00 */
[----:B------:R-:W-:Y:S05]  /*4f10*/  @!P0 BRA `(.L_x_12) ;  /* 0x0000000000108947 */ /* 0x000fea0003800000 */
[----:B------:R-:W-:-:S06]  /*4f20*/  USHF.L.U32 UR4, UR4, 0x1f, URZ ;  /* 0x0000001f04047899 */ /* 0x000fcc00080006ff */
[----:B------:R-:W-:-:S04]  /*4f30*/  IMAD.U32 R3, RZ, RZ, UR4 ;  /* 0x00000004ff037e24 */ /* 0x000fc8000f8e00ff */
[----:B------:R-:W3:Y:S02]  /*4f40*/  SYNCS.PHASECHK.TRANS64.TRYWAIT P0, [UR8], R3 ;  /* 0x00000003ff0075a7 */ /* 0x000ee40008001108 */
[----:B---3--:R-:W-:Y:S05]  /*4f50*/  @!P0 BRA `(.L_x_13) ;  /* 0x0000001c00e48947 */ /* 0x008fea0003800000 */
.L_x_12:
[----:B------:R-:W-:Y:S01]  /*4f60*/  BAR.SYNC.DEFER_BLOCKING 0x0 ;  /* 0x0000000000007b1d */ /* 0x000fe20000010000 */
[----:B-1----:R-:W-:Y:S01]  /*4f70*/  IMAD R69, R0, UR6, RZ ;  /* 0x0000000600457c24 */ /* 0x002fe2000f8e02ff */
[C---:B--2---:R-:W-:Y:S01]  /*4f80*/  ISETP.GE.AND P0, PT, R2.reuse, UR18, PT ;  /* 0x0000001202007c0c */ /* 0x044fe2000bf06270 */
[----:B0-----:R-:W-:Y:S02]  /*4f90*/  IMAD R3, R2, UR5, RZ ;  /* 0x0000000502037c24 */ /* 0x001fe4000f8e02ff */
[----:B------:R-:W-:Y:S02]  /*4fa0*/  VIADD R71, R69, UR6 ;  /* 0x0000000645477c36 */ /* 0x000fe40008000000 */
[C---:B------:R-:W-:Y:S01]  /*4fb0*/  VIADD R68, R0.reuse, 0x2 ;  /* 0x0000000200447836 */ /* 0x040fe20000000000 */
[----:B------:R-:W-:Y:S01]  /*4fc0*/  LEA R2, P3, R3, UR16, 0x1 ;  /* 0x0000001003027c11 */ /* 0x000fe2000f8608ff */
[----:B------:R-:W-:Y:S02]  /*4fd0*/  VIADD R73, R71, UR6 ;  /* 0x0000000647497c36 */ /* 0x000fe40008000000 */
[----:B------:R-:W-:Y:S01]  /*4fe0*/  VIADD R70, R0, 0x1 ;  /* 0x0000000100467836 */ /* 0x000fe20000000000 */
[----:B------:R-:W-:Y:S01]  /*4ff0*/  ISETP.LT.AND P4, PT, R68, UR19, !P0 ;  /* 0x0000001344007c0c */ /* 0x000fe2000c781270 */
[----:B------:R-:W-:Y:S01]  /*5000*/  VIADD R74, R73, UR6 ;  /* 0x00000006494a7c36 */ /* 0x000fe20008000000 */
[----:B------:R-:W-:Y:S01]  /*5010*/  LEA.HI.X.SX32 R3, R3, UR17, 0x1, P3 ;  /* 0x0000001103037c11 */ /* 0x000fe200098f0eff */
[----:B------:R-:W-:Y:S01]  /*5020*/  VIADD R83, R0, 0x3 ;  /* 0x0000000300537836 */ /* 0x000fe20000000000 */
[----:B------:R-:W-:Y:S01]  /*5030*/  ISETP.LT.AND P5, PT, R70, UR19, !P0 ;  /* 0x0000001346007c0c */ /* 0x000fe2000c7a1270 */
[----:B------:R-:W-:Y:S01]  /*5040*/  VIADD R75, R74, UR6 ;  /* 0x000000064a4b7c36 */ /* 0x000fe20008000000 */
[-C--:B------:R-:W-:Y:S01]  /*5050*/  LEA R68, P3, R69, R2.reuse, 0x1 ;  /* 0x0000000245447211 */ /* 0x080fe200078608ff */
[----:B------:R-:W-:Y:S01]  /*5060*/  VIADD R86, R0, 0x4 ;  /* 0x0000000400567836 */ /* 0x000fe20000000000 */
[-C--:B------:R-:W-:Y:S01]  /*5070*/  LEA R70, P6, R71, R2.reuse, 0x1 ;  /* 0x0000000247467211 */ /* 0x080fe200078c08ff */
[----:B------:R-:W-:Y:S01]  /*5080*/  VIADD R77, R75, UR6 ;  /* 0x000000064b4d7c36 */ /* 0x000fe20008000000 */
[-C--:B------:R-:W-:Y:S01]  /*5090*/  LEA.HI.X.SX32 R69, R69, R3.reuse, 0x1, P3 ;  /* 0x0000000345457211 */ /* 0x080fe200018f0eff */
[----:B------:R-:W0:Y:S02]  /*50a0*/  @!P2 SYNCS.CCTL.IV [UR11+0x2000] ;  /* 0x00200000ff00a9b1 */ /* 0x000e24000800000b */
[----:B0-----:R-:W-:Y:S01]  /*50b0*/  BAR.SYNC.DEFER_BLOCKING 0x0 ;  /* 0x0000000000007b1d */ /* 0x001fe20000010000 */
[----:B------:R-:W-:Y:S01]  /*50c0*/  LEA.HI.X.SX32 R71, R71, R3, 0x1, P6 ;  /* 0x0000000347477211 */ /* 0x000fe200030f0eff */
[----:B------:R-:W-:Y:S01]  /*50d0*/  VIADD R79, R77, UR6 ;  /* 0x000000064d4f7c36 */ /* 0x000fe20008000000 */
[----:B------:R-:W-:-:S03]  /*50e0*/  LEA R72, P6, R74, R2, 0x1 ;  /* 0x000000024a487211 */ /* 0x000fc600078c08ff */
[----:B------:R-:W-:Y:S01]  /*50f0*/  VIADD R81, R79, UR6 ;  /* 0x000000064f517c36 */ /* 0x000fe20008000000 */
[----:B------:R-:W0:Y:S03]  /*5100*/  LDTM.x64 R4, tmem[UR12] ;  /* 0x0000000c000479ee */ /* 0x000e260008340000 */
[----:B------:R-:W-:Y:S01]  /*5110*/  VIADD R84, R81, UR6 ;  /* 0x0000000651547c36 */ /* 0x000fe20008000000 */
[----:B------:R-:W1:Y:S01]  /*5120*/  @!P2 SYNCS.CCTL.IV [UR11+0x2008] ;  /* 0x00200800ff00a9b1 */ /* 0x000e62000800000b */
[----:B------:R-:W-:Y:S01]  /*5130*/  ISETP.LT.AND P2, PT, R0, UR19, !P0 ;  /* 0x0000001300007c0c */ /* 0x000fe2000c741270 */
[----:B------:R-:W-:Y:S01]  /*5140*/  NOP ;  /* 0x0000000000007918 */ /* 0x000fe20000000000 */
[----:B0-----:R-:W-:Y:S02]  /*5150*/  F2FP.F16.F32.PACK_AB R85, R5, R4 ;  /* 0x000000040555723e */ /* 0x001fe400000000ff */
[----:B------:R-:W-:-:S02]  /*5160*/  LEA R4, P3, R73, R2, 0x1 ;  /* 0x0000000249047211 */ /* 0x000fc400078608ff */
[----:B------:R-:W-:Y:S01]  /*5170*/  F2FP.F16.F32.PACK_AB R6, R7, R6 ;  /* 0x000000060706723e */ /* 0x000fe200000000ff */
[----:B------:R-:W-:Y:S01]  /*5180*/  VIADD R7, R0, 0x6 ;  /* 0x0000000600077836 */ /* 0x000fe20000000000 */
[----:B------:R-:W-:-:S05]  /*5190*/  LEA.HI.X.SX32 R5, R73, R3, 0x1, P3 ;  /* 0x0000000349057211 */ /* 0x000fca00018f0eff */
[----:B------:R0:W-:Y:S01]  /*51a0*/  @P2 STG.E.U16 desc[UR22][R68.64], R85 ;  /* 0x0000005544002986 */ /* 0x0001e2000c101516 */
[-C--:B------:R-:W-:Y:S02]  /*51b0*/  LEA.HI.X.SX32 R73, R74, R3.reuse, 0x1, P6 ;  /* 0x000000034a497211 */ /* 0x080fe400030f0eff */
[-C--:B------:R-:W-:Y:S02]  /*51c0*/  LEA R74, P3, R75, R2.reuse, 0x1 ;  /* 0x000000024b4a7211 */ /* 0x080fe400078608ff */
[-C--:B------:R-:W-:Y:S02]  /*51d0*/  LEA R76, P6, R77, R2.reuse, 0x1 ;  /* 0x000000024d4c7211 */ /* 0x080fe400078c08ff */
[-C--:B------:R-:W-:Y:S02]  /*51e0*/  LEA.HI.X.SX32 R75, R75, R3.reuse, 0x1, P3 ;  /* 0x000000034b4b7211 */ /* 0x080fe400018f0eff */
[----:B------:R-:W-:Y:S02]  /*51f0*/  LEA R78, P3, R79, R2, 0x1 ;  /* 0x000000024f4e7211 */ /* 0x000fe400078608ff */
[----:B------:R-:W-:-:S02]  /*5200*/  LEA.HI.X.SX32 R77, R77, R3, 0x1, P6 ;  /* 0x000000034d4d7211 */ /* 0x000fc400030f0eff */
[-C--:B------:R-:W-:Y:S02]  /*5210*/  LEA R80, P6, R81, R2.reuse, 0x1 ;  /* 0x0000000251507211 */ /* 0x080fe400078c08ff */
[-C--:B------:R-:W-:Y:S02]  /*5220*/  LEA.HI.X.SX32 R79, R79, R3.reuse, 0x1, P3 ;  /* 0x000000034f4f7211 */ /* 0x080fe400018f0eff */
[C---:B------:R-:W-:Y:S02]  /*5230*/  LEA R82, P3, R84.reuse, R2, 0x1 ;  /* 0x0000000254527211 */ /* 0x040fe400078608ff */
[-C--:B------:R-:W-:Y:S02]  /*5240*/  LEA.HI.X.SX32 R81, R81, R3.reuse, 0x1, P6 ;  /* 0x0000000351517211 */ /* 0x080fe400030f0eff */
[----:B------:R-:W-:Y:S02]  /*5250*/  ISETP.LT.AND P6, PT, R83, UR19, !P0 ;  /* 0x0000001353007c0c */ /* 0x000fe4000c7c1270 */
[C---:B------:R-:W-:Y:S01]  /*5260*/  LEA.HI.X.SX32 R83, R84.reuse, R3, 0x1, P3 ;  /* 0x0000000354537211 */ /* 0x040fe200018f0eff */
[----:B------:R-:W-:Y:S01]  /*5270*/  VIADD R84, R84, UR6 ;  /* 0x0000000654547c36 */ /* 0x000fe20008000000 */
[----:B------:R-:W-:Y:S01]  /*5280*/  ISETP.LT.AND P3, PT, R86, UR19, !P0 ;  /* 0x0000001356007c0c */ /* 0x000fe2000c761270 */
[----:B------:R-:W-:Y:S01]  /*5290*/  VIADD R86, R0, 0x5 ;  /* 0x0000000500567836 */ /* 0x000fe20000000000 */
[----:B0-----:R-:W-:-:S02]  /*52a0*/  PRMT R69, R85, 0x7632, R69 ;  /* 0x0000763255457816 */ /* 0x001fc40000000045 */
[----:B------:R-:W-:Y:S02]  /*52b0*/  F2FP.F16.F32.PACK_AB R8, R9, R8 ;  /* 0x000000080908723e */ /* 0x000fe400000000ff */
[----:B------:R-:W-:Y:S01]  /*52c0*/  ISETP.LT.AND P2, PT, R86, UR19, !P0 ;  /* 0x0000001356007c0c */ /* 0x000fe2000c741270 */
[----:B------:R-:W-:Y:S01]  /*52d0*/  @P5 STG.E.U16 desc[UR22][R70.64], R69 ;  /* 0x0000004546005986 */ /* 0x000fe2000c101516 */
[----:B------:R-:W-:Y:S02]  /*52e0*/  PRMT R86, R6, 0x7610, R86 ;  /* 0x0000761006567816 */ /* 0x000fe40000000056 */
[----:B------:R-:W-:Y:S01]  /*52f0*/  ISETP.LT.AND P5, PT, R7, UR19, !P0 ;  /* 0x0000001307007c0c */ /* 0x000fe2000c7a1270 */
[C---:B------:R-:W-:Y:S01]  /*5300*/  VIADD R7, R0.reuse, 0x7 ;  /* 0x0000000700077836 */ /* 0x040fe20000000000 */
[----:B------:R-:W-:Y:S01]  /*5310*/  F2FP.F16.F32.PACK_AB R10, R11, R10 ;  /* 0x0000000a0b0a723e */ /* 0x000fe200000000ff */
[----:B------:R0:W-:Y:S01]  /*5320*/  @P4 STG.E.U16 desc[UR22][R4.64], R86 ;  /* 0x0000005604004986 */ /* 0x0001e2000c101516 */
[----:B------:R-:W-:Y:S01]  /*5330*/  F2FP.F16.F32.PACK_AB R12, R13, R12 ;  /* 0x0000000c0d0c723e */ /* 0x000fe200000000ff */
[----:B------:R-:W-:Y:S01]  /*5340*/  VIADD R11, R0, 0xe ;  /* 0x0000000e000b7836 */ /* 0x000fe20000000000 */
[----:B------:R-:W-:-:S02]  /*5350*/  ISETP.LT.AND P4, PT, R7, UR19, !P0 ;  /* 0x0000001307007c0c */ /* 0x000fc4000c781270 */
[----:B------:R-:W-:Y:S02]  /*5360*/  PRMT R7, R8, 0x7632, R7 ;  /* 0x0000763208077816 */ /* 0x000fe40000000007 */
[----:B------:R-:W-:Y:S02]  /*5370*/  PRMT R9, R12, 0x7632, R9 ;  /* 0x000076320c097816 */ /* 0x000fe40000000009 */
[----:B------:R-:W-:Y:S01]  /*5380*/  F2FP.F16.F32.PACK_AB R14, R15, R14 ;  /* 0x0000000e0f0e723e */ /* 0x000fe200000000ff */
[C---:B------:R-:W-:Y:S01]  /*5390*/  VIADD R15, R0.reuse, 0x3e ;  /* 0x0000003e000f7836 */ /* 0x040fe20000000000 */
[----:B------:R-:W-:Y:S01]  /*53a0*/  F2FP.F16.F32.PACK_AB R16, R17, R16 ;  /* 0x000000101110723e */ /* 0x000fe200000000ff */
[----:B0-----:R-:W-:Y:S01]  /*53b0*/  VIADD R4, R0, 0xa ;  /* 0x0000000a00047836 */ /* 0x001fe20000000000 */
[----:B------:R-:W-:Y:S01]  /*53c0*/  PRMT R5, R6, 0x7632, R5 ;  /* 0x0000763206057816 */ /* 0x000fe20000000005 */
[----:B------:R-:W-:Y:S01]  /*53d0*/  VIADD R6, R0, 0x8 ;  /* 0x0000000800067836 */ /* 0x000fe20000000000 */
[----:B------:R-:W-:-:S02]  /*53e0*/  PRMT R13, R14, 0x7632, R13 ;  /* 0x000076320e0d7816 */ /* 0x000fc4000000000d */
[----:B------:R-:W-:Y:S01]  /*53f0*/  F2FP.F16.F32.PACK_AB R18, R19, R18 ;  /* 0x000000121312723e */ /* 0x000fe200000000ff */
[----:B------:R0:W-:Y:S01]  /*5400*/  @P6 STG.E.U16 desc[UR22][R72.64], R5 ;  /* 0x0000000548006986 */ /* 0x0001e2000c101516 */
[----:B------:R-:W-:Y:S01]  /*5410*/  ISETP.LT.AND P6, PT, R6, UR19, !P0 ;  /* 0x0000001306007c0c */ /* 0x000fe2000c7c1270 */
[----:B------:R-:W-:Y:S01]  /*5420*/  VIADD R6, R0, 0x9 ;  /* 0x0000000900067836 */ /* 0x000fe20000000000 */
[----:B------:R-:W-:Y:S01]  /*5430*/  F2FP.F16.F32.PACK_AB R20, R21, R20 ;  /* 0x000000141514723e */ /* 0x000fe200000000ff */
[----:B------:R-:W-:Y:S01]  /*5440*/  @P3 STG.E.U16 desc[UR22][R74.64], R8 ;  /* 0x000000084a003986 */ /* 0x000fe2000c101516 */
[----:B------:R-:W-:Y:S02]  /*5450*/  F2FP.F16.F32.PACK_AB R22, R23, R22 ;  /* 0x000000161716723e */ /* 0x000fe400000000ff */
[----:B------:R-:W-:Y:S01]  /*5460*/  ISETP.LT.AND P3, PT, R6, UR19, !P0 ;  /* 0x0000001306007c0c */ /* 0x000fe2000c761270 */
[----:B------:R2:W-:Y:S01]  /*5470*/  @P2 STG.E.U16 desc[UR22][R76.64], R7 ;  /* 0x000000074c002986 */ /* 0x0005e2000c101516 */
[----:B------:R-:W-:Y:S01]  /*5480*/  ISETP.LT.AND P2, PT, R4, UR19, !P0 ;  /* 0x0000001304007c0c */ /* 0x000fe2000c741270 */
[----:B------:R-:W-:Y:S01]  /*5490*/  VIADD R4, R0, 0xb ;  /* 0x0000000b00047836 */ /* 0x000fe20000000000 */
[----:B------:R-:W-:Y:S01]  /*54a0*/  F2FP.F16.F32.PACK_AB R24, R25, R24 ;  /* 0x000000181918723e */ /* 0x000fe200000000ff */
[----:B------:R-:W-:Y:S01]  /*54b0*/  @P5 STG.E.U16 desc[UR22][R78.64], R10 ;  /* 0x0000000a4e005986 */ /* 0x000fe2000c101516 */
[----:B0-----:R-:W-:Y:S01]  /*54c0*/  PRMT R5, R10, 0x7632, R5 ;  /* 0x000076320a057816 */ /* 0x001fe20000000005 */
[----:B------:R-:W-:Y:S01]  /*54d0*/  VIADD R6, R0, 0xc ;  /* 0x0000000c00067836 */ /* 0x000fe20000000000 */
[----:B------:R-:W-:-:S02]  /*54e0*/  ISETP.LT.AND P5, PT, R4, UR19, !P0 ;  /* 0x0000001304007c0c */ /* 0x000fc4000c7a1270 */
[----:B------:R-:W-:Y:S01]  /*54f0*/  F2FP.F16.F32.PACK_AB R26, R27, R26 ;  /* 0x0000001a1b1a723e */ /* 0x000fe200000000ff */
[----:B------:R0:W-:Y:S01]  /*5500*/  @P4 STG.E.U16 desc[UR22][R80.64], R5 ;  /* 0x0000000550004986 */ /* 0x0001e2000c101516 */
[----:B------:R-:W-:Y:S01]  /*5510*/  LEA R4, P4, R84, R2, 0x1 ;  /* 0x0000000254047211 */ /* 0x000fe200078808ff */
[----:B--2---:R-:W-:Y:S01]  /*5520*/  VIADD R7, R0, 0xd ;  /* 0x0000000d00077836 */ /* 0x004fe20000000000 */
[----:B------:R-:W-:Y:S01]  /*5530*/  F2FP.F16.F32.PACK_AB R28, R29, R28 ;  /* 0x0000001c1d1c723e */ /* 0x000fe200000000ff */
[----:B------:R-:W-:Y:S01]  /*5540*/  @P6 STG.E.U16 desc[UR22][R82.64], R12 ;  /* 0x0000000c52006986 */ /* 0x000fe2000c101516 */
[----:B------:R-:W-:Y:S02]  /*5550*/  F2FP.F16.F32.PACK_AB R30, R31, R30 ;  /* 0x0000001e1f1e723e */ /* 0x000fe400000000ff */
[----:B------:R-:W-:Y:S02]  /*5560*/  F2FP.F16.F32.PACK_AB R32, R33, R32 ;  /* 0x000000202120723e */ /* 0x000fe400000000ff */
[----:B------:R-:W-:-:S02]  /*5570*/  F2FP.F16.F32.PACK_AB R34, R35, R34 ;  /* 0x000000222322723e */ /* 0x000fc400000000ff */
[----:B------:R-:W-:Y:S02]  /*5580*/  F2FP.F16.F32.PACK_AB R36, R37, R36 ;  /* 0x000000242524723e */ /* 0x000fe400000000ff */
[C---:B0-----:R-:W-:Y:S01]  /*5590*/  LEA.HI.X.SX32 R5, R84.reuse, R3, 0x1, P4 ;  /* 0x0000000354057211 */ /* 0x041fe200020f0eff */
[----:B------:R-:W-:Y:S01]  /*55a0*/  VIADD R84, R84, UR6 ;  /* 0x0000000654547c36 */ /* 0x000fe20008000000 */
[----:B------:R-:W-:Y:S02]  /*55b0*/  ISETP.LT.AND P4, PT, R6, UR19, !P0 ;  /* 0x0000001306007c0c */ /* 0x000fe4000c781270 */
[----:B------:R-:W-:Y:S01]  /*55c0*/  F2FP.F16.F32.PACK_AB R38, R39, R38 ;  /* 0x000000262726723e */ /* 0x000fe200000000ff */
[C---:B------:R-:W-:Y:S01]  /*55d0*/  VIADD R10, R84.reuse, UR6 ;  /* 0x00000006540a7c36 */ /* 0x040fe20008000000 */
[----:B------:R-:W-:Y:S01]  /*55e0*/  LEA R6, P6, R84, R2, 0x1 ;  /* 0x0000000254067211 */ /* 0x000fe200078c08ff */
[----:B------:R0:W-:Y:S01]  /*55f0*/  @P3 STG.E.U16 desc[UR22][R4.64], R9 ;  /* 0x0000000904003986 */ /* 0x0001e2000c101516 */
[----:B------:R-:W-:-:S02]  /*5600*/  ISETP.LT.AND P3, PT, R7, UR19, !P0 ;  /* 0x0000001307007c0c */ /* 0x000fc4000c761270 */
[-C--:B------:R-:W-:Y:S02]  /*5610*/  LEA.HI.X.SX32 R7, R84, R3.reuse, 0x1, P6 ;  /* 0x0000000354077211 */ /* 0x080fe400030f0eff */
[----:B------:R-:W-:Y:S02]  /*5620*/  LEA R8, P6, R10, R2, 0x1 ;  /* 0x000000020a087211 */ /* 0x000fe400078c08ff */
[----:B------:R-:W-:Y:S01]  /*5630*/  F2FP.F16.F32.PACK_AB R40, R41, R40 ;  /* 0x000000282928723e */ /* 0x000fe200000000ff */
[----:B------:R2:W-:Y:S01]  /*5640*/  @P2 STG.E.U16 desc[UR22][R6.64], R14 ;  /* 0x0000000e06002986 */ /* 0x0005e2000c101516 */
[----:B------:R-:W-:Y:S02]  /*5650*/  ISETP.LT.AND P2, PT, R11, UR19, !P0 ;  /* 0x000000130b007c0c */ /* 0x000fe4000c741270 */
[----:B------:R-:W-:Y:S01]  /*5660*/  F2FP.F16.F32.PACK_AB R42, R43, R42 ;  /* 0x0000002a2b2a723e */ /* 0x000fe200000000ff */
[----:B0-----:R-:W-:Y:S01]  /*5670*/  VIADD R5, R0, 0xf ;  /* 0x0000000f00057836 */ /* 0x001fe20000000000 */
[C---:B------:R-:W-:Y:S01]  /*5680*/  LEA.HI.X.SX32 R9, R10.reuse, R3, 0x1, P6 ;  /* 0x000000030a097211 */ /* 0x040fe200030f0eff */
[----:B------:R-:W-:Y:S01]  /*5690*/  VIADD R10, R10, UR6 ;  /* 0x000000060a0a7c36 */ /* 0x000fe20008000000 */
[----:B------:R-:W-:-:S02]  /*56a0*/  F2FP.F16.F32.PACK_AB R44, R45, R44 ;  /* 0x0000002c2d2c723e */ /* 0x000fc400000000ff */
[----:B------:R-:W-:Y:S01]  /*56b0*/  F2FP.F16.F32.PACK_AB R46, R47, R46 ;  /* 0x0000002e2f2e723e */ /* 0x000fe200000000ff */
[C---:B------:R-:W-:Y:S01]  /*56c0*/  VIADD R12, R10.reuse, UR6 ;  /* 0x000000060a0c7c36 */ /* 0x040fe20008000000 */
[-C--:B------:R-:W-:Y:S01]  /*56d0*/  LEA R4, P6, R10, R2.reuse, 0x1 ;  /* 0x000000020a047211 */ /* 0x080fe200078c08ff */
[----:B------:R0:W-:Y:S01]  /*56e0*/  @P5 STG.E.U16 desc[UR22][R8.64], R13 ;  /* 0x0000000d08005986 */ /* 0x0001e2000c101516 */
[----:B------:R-:W-:Y:S01]  /*56f0*/  ISETP.LT.AND P5, PT, R5, UR19, !P0 ;  /* 0x0000001305007c0c */ /* 0x000fe2000c7a1270 */
[----:B--2---:R-:W-:Y:S01]  /*5700*/  VIADD R6, R0, 0x10 ;  /* 0x0000001000067836 */ /* 0x004fe20000000000 */
[-C--:B------:R-:W-:Y:S01]  /*5710*/  LEA.HI.X.SX32 R5, R10, R3.reuse, 0x1, P6 ;  /* 0x000000030a057211 */ /* 0x080fe200030f0eff */
[----:B------:R-:W-:Y:S01]  /*5720*/  VIADD R7, R0, 0x11 ;  /* 0x0000001100077836 */ /* 0x000fe20000000000 */
[----:B------:R-:W-:Y:S01]  /*5730*/  LEA R10, P6, R12, R2, 0x1 ;  /* 0x000000020c0a7211 */ /* 0x000fe200078c08ff */
[----:B------:R-:W-:Y:S01]  /*5740*/  VIADD R14, R0, 0x3f ;  /* 0x0000003f000e7836 */ /* 0x000fe20000000000 */
[----:B------:R-:W-:Y:S01]  /*5750*/  F2FP.F16.F32.PACK_AB R48, R49, R48 ;  /* 0x000000303130723e */ /* 0x000fe200000000ff */
[----:B------:R2:W-:Y:S01]  /*5760*/  @P4 STG.E.U16 desc[UR22][R4.64], R16 ;  /* 0x0000001004004986 */ /* 0x0005e2000c101516 */
[C---:B------:R-:W-:Y:S01]  /*5770*/  LEA.HI.X.SX32 R11, R12.reuse, R3, 0x1, P6 ;  /* 0x000000030c0b7211 */ /* 0x040fe200030f0eff */
[----:B------:R-:W-:Y:S01]  /*5780*/  VIADD R12, R12, UR6 ;  /* 0x000000060c0c7c36 */ /* 0x000fe20008000000 */
[----:B------:R-:W-:-:S02]  /*5790*/  ISETP.LT.AND P4, PT, R6, UR19, !P0 ;  /* 0x0000001306007c0c */ /* 0x000fc4000c781270 */
[----:B0-----:R-:W-:Y:S01]  /*57a0*/  PRMT R9, R16, 0x7632, R9 ;  /* 0x0000763210097816 */ /* 0x001fe20000000009 */
[C---:B------:R-:W-:Y:S01]  /*57b0*/  VIADD R13, R12.reuse, UR6 ;  /* 0x000000060c0d7c36 */ /* 0x040fe20008000000 */
[----:B------:R-:W-:Y:S02]  /*57c0*/  LEA R6, P6, R12, R2, 0x1 ;  /* 0x000000020c067211 */ /* 0x000fe400078c08ff */
[----:B------:R-:W-:Y:S01]  /*57d0*/  F2FP.F16.F32.PACK_AB R50, R51, R50 ;  /* 0x000000323332723e */ /* 0x000fe200000000ff */
[----:B------:R0:W-:Y:S01]  /*57e0*/  @P3 STG.E.U16 desc[UR22][R10.64], R9 ;  /* 0x000000090a003986 */ /* 0x0001e2000c101516 */
[----:B------:R-:W-:Y:S01]  /*57f0*/  ISETP.LT.AND P3, PT, R7, UR19, !P0 ;  /* 0x0000001307007c0c */ /* 0x000fe2000c761270 */
[----:B--2---:R-:W-:Y:S01]  /*5800*/  VIADD R4, R0, 0x12 ;  /* 0x0000001200047836 */ /* 0x004fe20000000000 */
[----:B------:R-:W-:Y:S01]  /*5810*/  LEA.HI.X.SX32 R7, R12, R3, 0x1, P6 ;  /* 0x000000030c077211 */ /* 0x000fe200030f0eff */
[----:B------:R-:W-:Y:S01]  /*5820*/  VIADD R5, R0, 0x13 ;  /* 0x0000001300057836 */ /* 0x000fe20000000000 */
[----:B------:R-:W-:-:S02]  /*5830*/  LEA R8, P6, R13, R2, 0x1 ;  /* 0x000000020d087211 */ /* 0x000fc400078c08ff */
[----:B------:R-:W-:Y:S01]  /*5840*/  F2FP.F16.F32.PACK_AB R52, R53, R52 ;  /* 0x000000343534723e */ /* 0x000fe200000000ff */
[----:B------:R2:W-:Y:S01]  /*5850*/  @P2 STG.E.U16 desc[UR22][R6.64], R18 ;  /* 0x0000001206002986 */ /* 0x0005e2000c101516 */
[----:B------:R-:W-:Y:S02]  /*5860*/  ISETP.LT.AND P2, PT, R4, UR19, !P0 ;  /* 0x0000001304007c0c */ /* 0x000fe4000c741270 */
[----:B------:R-:W-:Y:S02]  /*5870*/  F2FP.F16.F32.PACK_AB R54, R55, R54 ;  /* 0x000000363736723e */ /* 0x000fe400000000ff */
[CC--:B0-----:R-:W-:Y:S01]  /*5880*/  LEA.HI.X.SX32 R9, R13.reuse, R3.reuse, 0x1, P6 ;  /* 0x000000030d097211 */ /* 0x0c1fe200030f0eff */
[----:B------:R-:W-:Y:S01]  /*5890*/  VIADD R13, R13, UR6 ;  /* 0x000000060d0d7c36 */ /* 0x000fe20008000000 */
[----:B------:R-:W-:Y:S02]  /*58a0*/  PRMT R11, R18, 0x7632, R11 ;  /* 0x00007632120b7816 */ /* 0x000fe4000000000b */
[----:B------:R-:W-:Y:S01]  /*58b0*/  F2FP.F16.F32.PACK_AB R56, R57, R56 ;  /* 0x000000383938723e */ /* 0x000fe200000000ff */
[C---:B------:R-:W-:Y:S01]  /*58c0*/  VIADD R12, R13.reuse, UR6 ;  /* 0x000000060d0c7c36 */ /* 0x040fe20008000000 */
[-C--:B------:R-:W-:Y:S01]  /*58d0*/  LEA R4, P6, R13, R2.reuse, 0x1 ;  /* 0x000000020d047211 */ /* 0x080fe200078c08ff */
[----:B------:R0:W-:Y:S01]  /*58e0*/  @P5 STG.E.U16 desc[UR22][R8.64], R11 ;  /* 0x0000000b08005986 */ /* 0x0001e2000c101516 */
[----:B------:R-:W-:Y:S01]  /*58f0*/  ISETP.LT.AND P5, PT, R5, UR19, !P0 ;  /* 0x0000001305007c0c */ /* 0x000fe2000c7a1270 */
[C---:B--2---:R-:W-:Y:S01]  /*5900*/  VIADD R6, R0.reuse, 0x14 ;  /* 0x0000001400067836 */ /* 0x044fe20000000000 */
        /* <DEDUP_REMOVED lines=23> */
[C---:B0-----:R-:W-:Y:S01]  /*5a80*/  LEA.HI.X.SX32 R9, R13.reuse, R3, 0x1, P6 ;  /* 0x000000030d097211 */ /* 0x041fe200030f0eff */
[----:B------:R-:W-:Y:S01]  /*5a90*/  VIADD R13, R13, UR6 ;  /* 0x000000060d0d7c36 */ /* 0x000fe20008000000 */
[----:B------:R-:W-:-:S03]  /*5aa0*/  PRMT R11, R22, 0x7632, R11 ;  /* 0x00007632160b7816 */ /* 0x000fc6000000000b */
[C---:B------:R-:W-:Y:S01]  /*5ab0*/  VIADD R12, R13.reuse, UR6 ;  /* 0x000000060d0c7c36 */ /* 0x040fe20008000000 */
[-C--:B------:R-:W-:Y:S01]  /*5ac0*/  LEA R4, P6, R13, R2.reuse, 0x1 ;  /* 0x000000020d047211 */ /* 0x080fe200078c08ff */
[----:B------:R0:W-:Y:S01]  /*5ad0*/  @P5 STG.E.U16 desc[UR22][R8.64], R11 ;  /* 0x0000000b08005986 */ /* 0x0001e2000c101516 */
[----:B------:R-:W-:Y:S01]  /*5ae0*/  ISETP.LT.AND P5, PT, R5, UR19, !P0 ;  /* 0x0000001305007c0c */ /* 0x000fe2000c7a1270 */
[C---:B--2---:R-:W-:Y:S01]  /*5af0*/  VIADD R6, R0.reuse, 0x18 ;  /* 0x0000001800067836 */ /* 0x044fe20000000000 */
[----:B------:R-:W-:Y:S01]  /*5b00*/  LEA.HI.X.SX32 R5, R13, R3, 0x1, P6 ;  /* 0x000000030d057211 */ /* 0x000fe200030f0eff */
[----:B------:R-:W-:Y:S01]  /*5b10*/  VIADD R7, R0, 0x19 ;  /* 0x0000001900077836 */ /* 0x000fe20000000000 */
[----:B------:R-:W-:-:S03]  /*5b20*/  LEA R10, P6, R12, R2, 0x1 ;  /* 0x000000020c0a7211 */ /* 0x000fc600078c08ff */
[----:B------:R2:W-:Y:S01]  /*5b30*/  @P4 STG.E.U16 desc[UR22][R4.64], R24 ;  /* 0x0000001804004986 */ /* 0x0005e2000c101516 */
[----:B------:R-:W-:Y:S02]  /*5b40*/  ISETP.LT.AND P4, PT, R6, UR19, !P0 ;  /* 0x0000001306007c0c */ /* 0x000fe4000c781270 */
[C---:B0-----:R-:W-:Y:S01]  /*5b50*/  LEA.HI.X.SX32 R11, R12.reuse, R3, 0x1, P6 ;  /* 0x000000030c0b7211 */ /* 0x041fe200030f0eff */
[----:B------:R-:W-:Y:S01]  /*5b60*/  VIADD R12, R12, UR6 ;  /* 0x000000060c0c7c36 */ /* 0x000fe20008000000 */
[----:B------:R-:W-:-:S03]  /*5b70*/  PRMT R9, R24, 0x7632, R9 ;  /* 0x0000763218097816 */ /* 0x000fc60000000009 */
[C---:B------:R-:W-:Y:S01]  /*5b80*/  VIADD R13, R12.reuse, UR6 ;  /* 0x000000060c0d7c36 */ /* 0x040fe20008000000 */
[-C--:B------:R-:W-:Y:S01]  /*5b90*/  LEA R6, P6, R12, R2.reuse, 0x1 ;  /* 0x000000020c067211 */ /* 0x080fe200078c08ff */
[----:B------:R0:W-:Y:S01]  /*5ba0*/  @P3 STG.E.U16 desc[UR22][R10.64], R9 ;  /* 0x000000090a003986 */ /* 0x0001e2000c101516 */
[----:B------:R-:W-:Y:S01]  /*5bb0*/  ISETP.LT.AND P3, PT, R7, UR19, !P0 ;  /* 0x0000001307007c0c */ /* 0x000fe2000c761270 */
[----:B--2---:R-:W-:Y:S01]  /*5bc0*/  VIADD R4, R0, 0x1a ;  /* 0x0000001a00047836 */ /* 0x004fe20000000000 */
        /* <DEDUP_REMOVED lines=221> */
[----:B------:R-:W-:Y:S02]  /*69a0*/  LEA.HI.X.SX32 R5, R13, R3, 0x1, P6 ;  /* 0x000000030d057211 */ /* 0x000fe400030f0eff */
[----:B------:R-:W-:Y:S02]  /*69b0*/  LEA R10, P6, R12, R2, 0x1 ;  /* 0x000000020c0a7211 */ /* 0x000fe400078c08ff */
[----:B------:R-:W-:Y:S01]  /*69c0*/  PRMT R7, R60, 0x7632, R7 ;  /* 0x000076323c077816 */ /* 0x000fe20000000007 */
[----:B------:R2:W-:Y:S01]  /*69d0*/  @P4 STG.E.U16 desc[UR22][R4.64], R60 ;  /* 0x0000003c04004986 */ /* 0x0005e2000c101516 */
[----:B------:R-:W-:-:S02]  /*69e0*/  ISETP.LT.AND P4, PT, R6, UR19, !P0 ;  /* 0x0000001306007c0c */ /* 0x000fc4000c781270 */
[C---:B0-----:R-:W-:Y:S01]  /*69f0*/  LEA.HI.X.SX32 R11, R12.reuse, R3, 0x1, P6 ;  /* 0x000000030c0b7211 */ /* 0x041fe200030f0eff */
[----:B------:R-:W-:Y:S02]  /*6a00*/  VIADD R12, R12, UR6 ;  /* 0x000000060c0c7c36 */ /* 0x000fe40008000000 */
[----:B------:R-:W-:Y:S02]  /*6a10*/  VIADD R9, R0, 0x3d ;  /* 0x0000003d00097836 */ /* 0x000fe40000000000 */
[----:B------:R0:W-:Y:S01]  /*6a20*/  @P3 STG.E.U16 desc[UR22][R10.64], R7 ;  /* 0x000000070a003986 */ /* 0x0001e2000c101516 */
[C---:B------:R-:W-:Y:S01]  /*6a30*/  LEA R6, P3, R12.reuse, R2, 0x1 ;  /* 0x000000020c067211 */ /* 0x040fe200078608ff */
[----:B------:R-:W-:-:S05]  /*6a40*/  VIADD R8, R12, UR6 ;  /* 0x000000060c087c36 */ /* 0x000fca0008000000 */
[----:B--2---:R-:W-:-:S04]  /*6a50*/  LEA R4, P6, R8, R2, 0x1 ;  /* 0x0000000208047211 */ /* 0x004fc800078c08ff */
[-C--:B------:R-:W-:Y:S02]  /*6a60*/  LEA.HI.X.SX32 R5, R8, R3.reuse, 0x1, P6 ;  /* 0x0000000308057211 */ /* 0x080fe400030f0eff */
[----:B0-----:R-:W-:Y:S02]  /*6a70*/  LEA.HI.X.SX32 R7, R12, R3, 0x1, P3 ;  /* 0x000000030c077211 */ /* 0x001fe400018f0eff */
[----:B------:R-:W-:Y:S01]  /*6a80*/  ISETP.LT.AND P3, PT, R9, UR19, !P0 ;  /* 0x0000001309007c0c */ /* 0x000fe2000c761270 */
[----:B------:R-:W-:Y:S02]  /*6a90*/  VIADD R9, R8, UR6 ;  /* 0x0000000608097c36 */ /* 0x000fe40008000000 */
[----:B------:R0:W-:Y:S02]  /*6aa0*/  @P2 STG.E.U16 desc[UR22][R6.64], R62 ;  /* 0x0000003e06002986 */ /* 0x0001e4000c101516 */
[C---:B------:R-:W-:Y:S01]  /*6ab0*/  VIADD R11, R9.reuse, UR6 ;  /* 0x00000006090b7c36 */ /* 0x040fe20008000000 */
[----:B------:R-:W-:-:S03]  /*6ac0*/  LEA R8, P2, R9, R2, 0x1 ;  /* 0x0000000209087211 */ /* 0x000fc600078408ff */
[C---:B------:R-:W-:Y:S01]  /*6ad0*/  VIADD R13, R11.reuse, UR6 ;  /* 0x000000060b0d7c36 */ /* 0x040fe20008000000 */
[-C--:B------:R-:W-:Y:S02]  /*6ae0*/  LEA R10, P6, R11, R2.reuse, 0x1 ;  /* 0x000000020b0a7211 */ /* 0x080fe400078c08ff */
[-C--:B------:R-:W-:Y:S01]  /*6af0*/  LEA.HI.X.SX32 R9, R9, R3.reuse, 0x1, P2 ;  /* 0x0000000309097211 */ /* 0x080fe200010f0eff */
[----:B------:R-:W-:Y:S01]  /*6b00*/  VIADD R0, R13, UR6 ;  /* 0x000000060d007c36 */ /* 0x000fe20008000000 */
[----:B------:R-:W-:Y:S02]  /*6b10*/  LEA.HI.X.SX32 R11, R11, R3, 0x1, P6 ;  /* 0x000000030b0b7211 */ /* 0x000fe400030f0eff */
[----:B------:R-:W-:Y:S02]  /*6b20*/  LEA R12, P6, R13, R2, 0x1 ;  /* 0x000000020d0c7211 */ /* 0x000fe400078c08ff */
[----:B------:R-:W-:Y:S02]  /*6b30*/  ISETP.LT.AND P2, PT, R15, UR19, !P0 ;  /* 0x000000130f007c0c */ /* 0x000fe4000c741270 */
[----:B------:R-:W-:-:S02]  /*6b40*/  ISETP.LT.AND P0, PT, R14, UR19, !P0 ;  /* 0x000000130e007c0c */ /* 0x000fc4000c701270 */
[----:B0-----:R-:W-:Y:S02]  /*6b50*/  PRMT R6, R62, 0x7632, R6 ;  /* 0x000076323e067816 */ /* 0x001fe40000000006 */
[-C--:B------:R-:W-:Y:S02]  /*6b60*/  LEA.HI.X.SX32 R13, R13, R3.reuse, 0x1, P6 ;  /* 0x000000030d0d7211 */ /* 0x080fe400030f0eff */
[C---:B------:R-:W-:Y:S01]  /*6b70*/  LEA R2, P6, R0.reuse, R2, 0x1 ;  /* 0x0000000200027211 */ /* 0x040fe200078c08ff */
[----:B------:R0:W-:Y:S03]  /*6b80*/  @P5 STG.E.U16 desc[UR22][R4.64], R6 ;  /* 0x0000000604005986 */ /* 0x0001e6000c101516 */
[----:B------:R-:W-:Y:S01]  /*6b90*/  LEA.HI.X.SX32 R3, R0, R3, 0x1, P6 ;  /* 0x0000000300037211 */ /* 0x000fe200030f0eff */
[----:B------:R2:W-:Y:S01]  /*6ba0*/  @P4 STG.E.U16 desc[UR22][R8.64], R64 ;  /* 0x0000004008004986 */ /* 0x0005e2000c101516 */
[----:B------:R-:W-:-:S02]  /*6bb0*/  PRMT R0, R66, 0x7632, R0 ;  /* 0x0000763242007816 */ /* 0x000fc40000000000 */
[----:B0-----:R-:W-:-:S05]  /*6bc0*/  PRMT R5, R64, 0x7632, R5 ;  /* 0x0000763240057816 */ /* 0x001fca0000000005 */
[----:B------:R2:W-:Y:S04]  /*6bd0*/  @P3 STG.E.U16 desc[UR22][R10.64], R5 ;  /* 0x000000050a003986 */ /* 0x0005e8000c101516 */
[----:B------:R2:W-:Y:S04]  /*6be0*/  @P2 STG.E.U16 desc[UR22][R12.64], R66 ;  /* 0x000000420c002986 */ /* 0x0005e8000c101516 */
[----:B------:R2:W-:Y:S01]  /*6bf0*/  @P0 STG.E.U16 desc[UR22][R2.64], R0 ;  /* 0x0000000002000986 */ /* 0x0005e2000c101516 */
[----:B-1----:R-:W-:Y:S06]  /*6c00*/  BAR.SYNC.DEFER_BLOCKING 0x0 ;  /* 0x0000000000007b1d */ /* 0x002fec0000010000 */
[----:B------:R-:W-:Y:S05]  /*6c10*/  @P1 BRA `(.L_x_14) ;  /* 0x0000000000a01947 */ /* 0x000fea0003800000 */
[----:B------:R-:W0:Y:S01]  /*6c20*/  S2UR UR5, SR_CgaCtaId ;  /* 0x00000000000579c3 */ /* 0x000e220000008800 */
[----:B------:R-:W-:Y:S01]  /*6c30*/  NOP ;  /* 0x0000000000007918 */ /* 0x000fe20000000000 */
[----:B------:R-:W-:Y:S01]  /*6c40*/  UMOV UR4, 0x50 ;  /* 0x0000005000047882 */ /* 0x000fe20000000000 */
[----:B--2---:R-:W-:Y:S02]  /*6c50*/  IMAD.U32 R0, RZ, RZ, UR10 ;  /* 0x0000000aff007e24 */ /* 0x004fe4000f8e00ff */
[----:B------:R-:W-:Y:S02]  /*6c60*/  IMAD.MOV.U32 R3, RZ, RZ, 0xf ;  /* 0x0000000fff037424 */ /* 0x000fe400078e00ff */
[----:B------:R-:W-:Y:S01]  /*6c70*/  IMAD.MOV.U32 R7, RZ, RZ, 0x1 ;  /* 0x00000001ff077424 */ /* 0x000fe200078e00ff */
[----:B------:R-:W-:-:S04]  /*6c80*/  LOP3.LUT R0, R0, 0xffff, RZ, 0xc0, !PT ;  /* 0x0000ffff00007812 */ /* 0x000fc800078ec0ff */
[----:B------:R-:W-:-:S05]  /*6c90*/  SHF.R.U32.HI R0, RZ, 0x5, R0 ;  /* 0x00000005ff007819 */ /* 0x000fca0000011600 */
[----:B------:R-:W-:Y:S01]  /*6ca0*/  VIADD R2, R0, 0x10 ;  /* 0x0000001000027836 */ /* 0x000fe20000000000 */
[----:B------:R-:W-:Y:S01]  /*6cb0*/  SHF.L.U32 R0, R3, R0, RZ ;  /* 0x0000000003007219 */ /* 0x000fe200000006ff */
[----:B0-----:R-:W-:-:S03]  /*6cc0*/  ULEA UR6, UR5, UR4, 0x18 ;  /* 0x0000000405067291 */ /* 0x001fc6000f8ec0ff */
[----:B------:R-:W-:-:S04]  /*6cd0*/  SHF.L.U32 R3, R7, R2, RZ ;  /* 0x0000000207037219 */ /* 0x000fc800000006ff */
[----:B------:R-:W-:Y:S02]  /*6ce0*/  LOP3.LUT R0, R3, R0, RZ, 0xfc, !PT ;  /* 0x0000000003007212 */ /* 0x000fe400078efcff */
[----:B------:R-:W0:Y:S02]  /*6cf0*/  LDS R5, [UR6] ;  /* 0x00000006ff057984 */ /* 0x000e240008000800 */
[C---:B------:R-:W-:Y:S02]  /*6d00*/  LOP3.LUT R2, R0.reuse, 0xffff, RZ, 0xc0, !PT ;  /* 0x0000ffff00027812 */ /* 0x040fe400078ec0ff */
[----:B0-----:R-:W-:-:S04]  /*6d10*/  LOP3.LUT R3, R0, 0xffff, R5, 0x80, !PT ;  /* 0x0000ffff00037812 */ /* 0x001fc800078e8005 */
[----:B------:R-:W-:-:S13]  /*6d20*/  ISETP.NE.AND P0, PT, R3, R2, PT ;  /* 0x000000020300720c */ /* 0x000fda0003f05270 */
[----:B------:R-:W-:Y:S05]  /*6d30*/  @P0 BRA `(.L_x_15) ;  /* 0x0000000000500947 */ /* 0x000fea0003800000 */
[----:B------:R-:W-:Y:S02]  /*6d40*/  SHF.R.U32.HI R5, RZ, 0x10, R5 ;  /* 0x00000010ff057819 */ /* 0x000fe40000011605 */
[----:B------:R-:W-:-:S04]  /*6d50*/  SHF.R.U32.HI R2, RZ, 0x10, R0 ;  /* 0x00000010ff027819 */ /* 0x000fc80000011600 */
[----:B------:R-:W-:-:S04]  /*6d60*/  LOP3.LUT R5, R5, R2, RZ, 0xc0, !PT ;  /* 0x0000000205057212 */ /* 0x000fc800078ec0ff */
[----:B------:R-:W-:-:S13]  /*6d70*/  ISETP.NE.AND P0, PT, R5, R2, PT ;  /* 0x000000020500720c */ /* 0x000fda0003f05270 */
[----:B------:R-:W-:Y:S05]  /*6d80*/  @P0 BRA `(.L_x_16) ;  /* 0x0000000000300947 */ /* 0x000fea0003800000 */
[----:B------:R-:W-:Y:S01]  /*6d90*/  R2UR UR4, R0 ;  /* 0x00000000000472ca */ /* 0x000fe200000e0000 */
[----:B------:R-:W-:Y:S01]  /*6da0*/  VOTEU.ANY UR5, UPT, PT ;  /* 0x0000000000057886 */ /* 0x000fe200038e0100 */
[----:B------:R-:W0:Y:S01]  /*6db0*/  S2R R0, SR_LANEID ;  /* 0x0000000000007919 */ /* 0x000e220000000000 */
[----:B------:R-:W-:-:S10]  /*6dc0*/  UFLO.U32 UR5, UR5 ;  /* 0x00000005000572bd */ /* 0x000fd400080e0000 */
[----:B------:R-:W-:-:S06]  /*6dd0*/  ULOP3.LUT UR4, URZ, UR4, URZ, 0x33, !UPT ;  /* 0x00000004ff047292 */ /* 0x000fcc000f8e33ff */
[----:B------:R-:W-:-:S04]  /*6de0*/  IMAD.U32 R2, RZ, RZ, UR4 ;  /* 0x00000004ff027e24 */ /* 0x000fc8000f8e00ff */
[----:B------:R-:W1:Y:S02]  /*6df0*/  REDUX UR7, R2 ;  /* 0x00000000020773c4 */ /* 0x000e640000000000 */
[----:B------:R3:W-:Y:S01]  /*6e00*/  UTCATOMSWS.AND URZ, UR4 ;  /* 0x0000000400ff79e3 */ /* 0x0007e20008000000 */
[----:B0-----:R-:W-:Y:S01]  /*6e10*/  ISETP.EQ.U32.AND P0, PT, R0, UR5, PT ;  /* 0x0000000500007c0c */ /* 0x001fe2000bf02070 */
[----:B-1----:R-:W-:-:S12]  /*6e20*/  IMAD.U32 R0, RZ, RZ, UR7 ;  /* 0x00000007ff007e24 */ /* 0x002fd8000f8e00ff */
[----:B------:R3:W-:Y:S01]  /*6e30*/  @P0 ATOMS.AND RZ, [UR6], R0 ;  /* 0x00000000ffff098c */ /* 0x0007e2000a800006 */
[----:B------:R-:W-:Y:S05]  /*6e40*/  BRA `(.L_x_14) ;  /* 0x0000000000147947 */ /* 0x000fea0003800000 */
.L_x_16:
[----:B------:R-:W-:-:S07]  /*6e50*/  MOV R2, 0x6e70 ;  /* 0x00006e7000027802 */ /* 0x000fce0000000f00 */
[----:B------:R-:W-:Y:S05]  /*6e60*/  CALL.REL.NOINC `($__internal_0_$__cuda_sm10x_tcgen05_guardrail_trap_col_being_dealloced_not_returned_by_alloc) ;  /* 0x00000000002c7944 */ /* 0x000fea0003c00000 */
[----:B------:R-:W-:Y:S05]  /*6e70*/  BRA `(.L_x_14) ;  /* 0x0000000000087947 */ /* 0x000fea0003800000 */
.L_x_15:
[----:B------:R-:W-:-:S07]  /*6e80*/  MOV R2, 0x6ea0 ;  /* 0x00006ea000027802 */ /* 0x000fce0000000f00 */
[----:B------:R-:W-:Y:S05]  /*6e90*/  CALL.REL.NOINC `($__internal_2_$__cuda_sm10x_tcgen05_guardrail_trap_unallocated_columns_being_dealloced) ;  /* 0x0000000000387944 */ /* 0x000fea0003c00000 */
.L_x_14:
[----:B------:R-:W-:Y:S01]  /*6ea0*/  NOP ;  /* 0x0000000000007918 */ /* 0x000fe20000000000 */
[----:B---3--:R-:W-:Y:S05]  /*6eb0*/  EXIT ;  /* 0x000000000000794d */ /* 0x008fea0003800000 */
.L_x_9:
[----:B------:R-:W0:Y:S02]  /*6ec0*/  SYNCS.PHASECHK.TRANS64.TRYWAIT P3, [UR8], R12 ;  /* 0x0000000cff0075a7 */ /* 0x000e240008061108 */
[----:B0-----:R-:W-:Y:S05]  /*6ed0*/  @!P3 BRA `(.L_x_9) ;  /* 0xfffffffc00f8b947 */ /* 0x001fea000383ffff */
[----:B------:R-:W-:Y:S05]  /*6ee0*/  BRA `(.L_x_17) ;  /* 0xffffffd800207947 */ /* 0x000fea000383ffff */
.L_x_13:
[----:B------:R-:W3:Y:S02]  /*6ef0*/  SYNCS.PHASECHK.TRANS64.TRYWAIT P0, [UR8], R3 ;  /* 0x00000003ff0075a7 */ /* 0x000ee40008001108 */
[----:B---3--:R-:W-:Y:S05]  /*6f00*/  @!P0 BRA `(.L_x_13) ;  /* 0xfffffffc00f88947 */ /* 0x008fea000383ffff */
[----:B------:R-:W-:Y:S05]  /*6f10*/  BRA `(.L_x_12) ;  /* 0xffffffe000107947 */ /* 0x000fea000383ffff */
        .weak           $__internal_0_$__cuda_sm10x_tcgen05_guardrail_trap_col_being_dealloced_not_returned_by_alloc
        .type           $__internal_0_$__cuda_sm10x_tcgen05_guardrail_trap_col_being_dealloced_not_returned_by_alloc,@function
        .size           $__internal_0_$__cuda_sm10x_tcgen05_guardrail_trap_col_being_dealloced_not_returned_by_alloc,($__internal_1_$__cuda_sm10x_tcgen05_guardrail_trap_phase_invalid_during_alloc - $__internal_0_$__cuda_sm10x_tcgen05_guardrail_trap_col_being_dealloced_not_returned_by_alloc)
$__internal_0_$__cuda_sm10x_tcgen05_guardrail_trap_col_being_dealloced_not_returned_by_alloc:
[----:B------:R-:W-:Y:S05]  /*6f20*/  BPT.TRAP 0x1 ;  /* 0x000000040000795c */ /* 0x000fea0000300000 */
[----:B------:R-:W-:-:S04]  /*6f30*/  IMAD.MOV.U32 R3, RZ, RZ, 0x0 ;  /* 0x00000000ff037424 */ /* 0x000fc800078e00ff */
[----:B------:R-:W-:Y:S05]  /*6f40*/  RET.REL.NODEC R2 `(matmul_kernel) ;  /* 0xffffff90022c7950 */ /* 0x000fea0003c3ffff */
        .weak           $__internal_1_$__cuda_sm10x_tcgen05_guardrail_trap_phase_invalid_during_alloc
        .type           $__internal_1_$__cuda_sm10x_tcgen05_guardrail_trap_phase_invalid_during_alloc,@function
        .size           $__internal_1_$__cuda_sm10x_tcgen05_guardrail_trap_phase_invalid_during_alloc,($__internal_2_$__cuda_sm10x_tcgen05_guardrail_trap_unallocated_columns_being_dealloced - $__internal_1_$__cuda_sm10x_tcgen05_guardrail_trap_phase_invalid_during_alloc)
$__internal_1_$__cuda_sm10x_tcgen05_guardrail_trap_phase_invalid_during_alloc:
[----:B------:R-:W-:Y:S05]  /*6f50*/  BPT.TRAP 0x1 ;  /* 0x000000040000795c */ /* 0x000fea0000300000 */
[----:B------:R-:W-:-:S04]  /*6f60*/  IMAD.MOV.U32 R3, RZ, RZ, 0x0 ;  /* 0x00000000ff037424 */ /* 0x000fc800078e00ff */
[----:B------:R-:W-:Y:S05]  /*6f70*/  RET.REL.NODEC R2 `(matmul_kernel) ;  /* 0xffffff9002207950 */ /* 0x000fea0003c3ffff */
        .weak           $__internal_2_$__cuda_sm10x_tcgen05_guardrail_trap_unallocated_columns_being_dealloced
        .type           $__internal_2_$__cuda_sm10x_tcgen05_guardrail_trap_unallocated_columns_being_dealloced,@function
        .size           $__internal_2_$__cuda_sm10x_tcgen05_guardrail_trap_unallocated_columns_being_dealloced,(.L_x_21 - $__internal_2_$__cuda_sm10x_tcgen05_guardrail_trap_unallocated_columns_being_dealloced)
$__internal_2_$__cuda_sm10x_tcgen05_guardrail_trap_unallocated_columns_being_dealloced:
[----:B------:R-:W-:Y:S05]  /*6f80*/  BPT.TRAP 0x1 ;  /* 0x000000040000795c */ /* 0x000fea0000300000 */
[----:B------:R-:W-:-:S04]  /*6f90*/  IMAD.MOV.U32 R3, RZ, RZ, 0x0 ;  /* 0x00000000ff037424 */ /* 0x000fc800078e00ff */
[----:B------:R-:W-:Y:S05]  /*6fa0*/  RET.REL.NODEC R2 `(matmul_kernel) ;  /* 0xffffff9002147950 */ /* 0x000fea0003c3ffff */
.L_x_18:
[----:B------:R-:W-:-:S00]  /*6fb0*/  BRA `(.L_x_18) ;  /* 0xfffffffc00fc7947 */ /* 0x000fc0000383ffff */
[----:B------:R-:W-:-:S00]  /*6fc0*/  NOP ;  /* 0x0000000000007918 */ /* 0x000fc00000000000 */
        /* <DEDUP_REMOVED lines=11> */
.L_x_21:


//--------------------- .nv.shared.matmul_kernel  --------------------------
	.section	.nv.shared.matmul_kernel,"aw",@nobits
	.sectionflags	@""
	.align	16
	.zero		1024


//--------------------- .nv.shared.reserved.0     --------------------------
	.section	.nv.shared.reserved.0,"aw",@nobits
	.align	8
	.weak		__nv_reservedSMEM_offset_0_alias
	.size		__nv_reservedSMEM_offset_0_alias, 0, 64
	.other		__nv_reservedSMEM_offset_0_alias,@"STO_CUDA_RESERVED_SHARED STV_DEFAULT"
__nv_reservedSMEM_offset_0_alias:
	.zero		0
.nv.shared.reserved.0:
	.zero		64
	.weak		__nv_reservedSMEM_allocation_phase
	.type		__nv_reservedSMEM_allocation_phase,@object
	.size		__nv_reservedSMEM_allocation_phase,(.L_0 - __nv_reservedSMEM_allocation_phase)
__nv_reservedSMEM_allocation_phase:
	.zero		1
.L_0:
	.zero		7
	.weak		__nv_reservedSMEM_devtool_atexit_pc
	.type		__nv_reservedSMEM_devtool_atexit_pc,@object
	.size		__nv_reservedSMEM_devtool_atexit_pc,(__nv_reservedSMEM_allocation_mask - __nv_reservedSMEM_devtool_atexit_pc)
__nv_reservedSMEM_devtool_atexit_pc:
	.zero		8
	.weak		__nv_reservedSMEM_allocation_mask
	.type		__nv_reservedSMEM_allocation_mask,@object
	.size		__nv_reservedSMEM_allocation_mask,(.L_2 - __nv_reservedSMEM_allocation_mask)
__nv_reservedSMEM_allocation_mask:
	.zero		4
.L_2:


//--------------------- .nv.constant0.matmul_kernel --------------------------
	.section	.nv.constant0.matmul_kernel,"a",@progbits
	.sectionflags	@""
	.align	4
.nv.constant0.matmul_kernel:
	.zero		976


//--------------------- SYMBOLS --------------------------

	.type		.nv.reservedSmem.offset0,@object
	.size		.nv.reservedSmem.offset0,0x4
	.type		.nv.reservedSmem.cap,@object
	.size		.nv.reservedSmem.cap,0x4
